//
// Generated by NVIDIA NVVM Compiler
//
// Compiler Build ID: CL-36424714
// Cuda compilation tools, release 13.0, V13.0.88
// Based on NVVM 20.0.0
//

.version 9.0
.target sm_100
.address_size 64

	// .globl	_Z13arange_kernelIiEvPT_i

.visible .entry _Z13arange_kernelIiEvPT_i(
	.param .u64 .ptr .align 1 _Z13arange_kernelIiEvPT_i_param_0,
	.param .u32 _Z13arange_kernelIiEvPT_i_param_1
)
{
	.reg .pred 	%p<7>;
	.reg .b32 	%r<33>;
	.reg .b64 	%rd<11>;

	ld.param.u64 	%rd2, [_Z13arange_kernelIiEvPT_i_param_0];
	ld.param.u32 	%r12, [_Z13arange_kernelIiEvPT_i_param_1];
	cvta.to.global.u64 	%rd1, %rd2;
	mov.u32 	%r13, %ctaid.x;
	mov.u32 	%r14, %ntid.x;
	mov.u32 	%r15, %tid.x;
	mad.lo.s32 	%r31, %r13, %r14, %r15;
	mov.u32 	%r16, %nctaid.x;
	mul.lo.s32 	%r2, %r16, %r14;
	setp.ge.s32 	%p1, %r31, %r12;
	@%p1 bra 	$L__BB0_7;
	add.s32 	%r17, %r31, %r2;
	max.s32 	%r18, %r12, %r17;
	setp.lt.s32 	%p2, %r17, %r12;
	selp.u32 	%r19, 1, 0, %p2;
	add.s32 	%r20, %r17, %r19;
	sub.s32 	%r21, %r18, %r20;
	div.u32 	%r22, %r21, %r2;
	add.s32 	%r3, %r22, %r19;
	and.b32  	%r23, %r3, 3;
	setp.eq.s32 	%p3, %r23, 3;
	@%p3 bra 	$L__BB0_4;
	add.s32 	%r24, %r3, 1;
	and.b32  	%r25, %r24, 3;
	neg.s32 	%r29, %r25;
$L__BB0_3:
	.pragma "nounroll";
	mul.wide.s32 	%rd3, %r31, 4;
	add.s64 	%rd4, %rd1, %rd3;
	st.global.u32 	[%rd4], %r31;
	add.s32 	%r31, %r31, %r2;
	add.s32 	%r29, %r29, 1;
	setp.ne.s32 	%p4, %r29, 0;
	@%p4 bra 	$L__BB0_3;
$L__BB0_4:
	setp.lt.u32 	%p5, %r3, 3;
	@%p5 bra 	$L__BB0_7;
	mul.wide.s32 	%rd7, %r2, 4;
$L__BB0_6:
	mul.wide.s32 	%rd5, %r31, 4;
	add.s64 	%rd6, %rd1, %rd5;
	st.global.u32 	[%rd6], %r31;
	add.s32 	%r26, %r31, %r2;
	add.s64 	%rd8, %rd6, %rd7;
	st.global.u32 	[%rd8], %r26;
	add.s32 	%r27, %r26, %r2;
	add.s64 	%rd9, %rd8, %rd7;
	st.global.u32 	[%rd9], %r27;
	add.s32 	%r28, %r27, %r2;
	add.s64 	%rd10, %rd9, %rd7;
	st.global.u32 	[%rd10], %r28;
	add.s32 	%r31, %r28, %r2;
	setp.lt.s32 	%p6, %r31, %r12;
	@%p6 bra 	$L__BB0_6;
$L__BB0_7:
	ret;

}
	// .globl	_Z11fill_kernelIfEvPT_S0_i
.visible .entry _Z11fill_kernelIfEvPT_S0_i(
	.param .u64 .ptr .align 1 _Z11fill_kernelIfEvPT_S0_i_param_0,
	.param .f32 _Z11fill_kernelIfEvPT_S0_i_param_1,
	.param .u32 _Z11fill_kernelIfEvPT_S0_i_param_2
)
{
	.reg .pred 	%p<7>;
	.reg .b32 	%r<31>;
	.reg .b32 	%f<2>;
	.reg .b64 	%rd<11>;

	ld.param.u64 	%rd2, [_Z11fill_kernelIfEvPT_S0_i_param_0];
	ld.param.f32 	%f1, [_Z11fill_kernelIfEvPT_S0_i_param_1];
	ld.param.u32 	%r12, [_Z11fill_kernelIfEvPT_S0_i_param_2];
	cvta.to.global.u64 	%rd1, %rd2;
	mov.u32 	%r13, %ctaid.x;
	mov.u32 	%r14, %ntid.x;
	mov.u32 	%r15, %tid.x;
	mad.lo.s32 	%r29, %r13, %r14, %r15;
	mov.u32 	%r16, %nctaid.x;
	mul.lo.s32 	%r2, %r16, %r14;
	setp.ge.s32 	%p1, %r29, %r12;
	@%p1 bra 	$L__BB1_7;
	add.s32 	%r17, %r29, %r2;
	max.s32 	%r18, %r12, %r17;
	setp.lt.s32 	%p2, %r17, %r12;
	selp.u32 	%r19, 1, 0, %p2;
	add.s32 	%r20, %r17, %r19;
	sub.s32 	%r21, %r18, %r20;
	div.u32 	%r22, %r21, %r2;
	add.s32 	%r3, %r22, %r19;
	and.b32  	%r23, %r3, 3;
	setp.eq.s32 	%p3, %r23, 3;
	@%p3 bra 	$L__BB1_4;
	add.s32 	%r24, %r3, 1;
	and.b32  	%r25, %r24, 3;
	neg.s32 	%r27, %r25;
$L__BB1_3:
	.pragma "nounroll";
	mul.wide.s32 	%rd3, %r29, 4;
	add.s64 	%rd4, %rd1, %rd3;
	st.global.f32 	[%rd4], %f1;
	add.s32 	%r29, %r29, %r2;
	add.s32 	%r27, %r27, 1;
	setp.ne.s32 	%p4, %r27, 0;
	@%p4 bra 	$L__BB1_3;
$L__BB1_4:
	setp.lt.u32 	%p5, %r3, 3;
	@%p5 bra 	$L__BB1_7;
	mul.wide.s32 	%rd7, %r2, 4;
	shl.b32 	%r26, %r2, 2;
$L__BB1_6:
	mul.wide.s32 	%rd5, %r29, 4;
	add.s64 	%rd6, %rd1, %rd5;
	st.global.f32 	[%rd6], %f1;
	add.s64 	%rd8, %rd6, %rd7;
	st.global.f32 	[%rd8], %f1;
	add.s64 	%rd9, %rd8, %rd7;
	st.global.f32 	[%rd9], %f1;
	add.s64 	%rd10, %rd9, %rd7;
	st.global.f32 	[%rd10], %f1;
	add.s32 	%r29, %r26, %r29;
	setp.lt.s32 	%p6, %r29, %r12;
	@%p6 bra 	$L__BB1_6;
$L__BB1_7:
	ret;

}
	// .globl	_Z20maximum_value_kernelIfEvPT_S0_i
.visible .entry _Z20maximum_value_kernelIfEvPT_S0_i(
	.param .u64 .ptr .align 1 _Z20maximum_value_kernelIfEvPT_S0_i_param_0,
	.param .f32 _Z20maximum_value_kernelIfEvPT_S0_i_param_1,
	.param .u32 _Z20maximum_value_kernelIfEvPT_S0_i_param_2
)
{
	.reg .pred 	%p<7>;
	.reg .b32 	%r<31>;
	.reg .b32 	%f<12>;
	.reg .b64 	%rd<11>;

	ld.param.u64 	%rd2, [_Z20maximum_value_kernelIfEvPT_S0_i_param_0];
	ld.param.f32 	%f1, [_Z20maximum_value_kernelIfEvPT_S0_i_param_1];
	ld.param.u32 	%r12, [_Z20maximum_value_kernelIfEvPT_S0_i_param_2];
	cvta.to.global.u64 	%rd1, %rd2;
	mov.u32 	%r13, %ctaid.x;
	mov.u32 	%r14, %ntid.x;
	mov.u32 	%r15, %tid.x;
	mad.lo.s32 	%r29, %r13, %r14, %r15;
	mov.u32 	%r16, %nctaid.x;
	mul.lo.s32 	%r2, %r16, %r14;
	setp.ge.s32 	%p1, %r29, %r12;
	@%p1 bra 	$L__BB2_7;
	add.s32 	%r17, %r29, %r2;
	max.s32 	%r18, %r12, %r17;
	setp.lt.s32 	%p2, %r17, %r12;
	selp.u32 	%r19, 1, 0, %p2;
	add.s32 	%r20, %r17, %r19;
	sub.s32 	%r21, %r18, %r20;
	div.u32 	%r22, %r21, %r2;
	add.s32 	%r3, %r22, %r19;
	and.b32  	%r23, %r3, 3;
	setp.eq.s32 	%p3, %r23, 3;
	@%p3 bra 	$L__BB2_4;
	add.s32 	%r24, %r3, 1;
	and.b32  	%r25, %r24, 3;
	neg.s32 	%r27, %r25;
$L__BB2_3:
	.pragma "nounroll";
	mul.wide.s32 	%rd3, %r29, 4;
	add.s64 	%rd4, %rd1, %rd3;
	ld.global.f32 	%f2, [%rd4];
	max.f32 	%f3, %f2, %f1;
	st.global.f32 	[%rd4], %f3;
	add.s32 	%r29, %r29, %r2;
	add.s32 	%r27, %r27, 1;
	setp.ne.s32 	%p4, %r27, 0;
	@%p4 bra 	$L__BB2_3;
$L__BB2_4:
	setp.lt.u32 	%p5, %r3, 3;
	@%p5 bra 	$L__BB2_7;
	mul.wide.s32 	%rd7, %r2, 4;
	shl.b32 	%r26, %r2, 2;
$L__BB2_6:
	mul.wide.s32 	%rd5, %r29, 4;
	add.s64 	%rd6, %rd1, %rd5;
	ld.global.f32 	%f4, [%rd6];
	max.f32 	%f5, %f4, %f1;
	st.global.f32 	[%rd6], %f5;
	add.s64 	%rd8, %rd6, %rd7;
	ld.global.f32 	%f6, [%rd8];
	max.f32 	%f7, %f6, %f1;
	st.global.f32 	[%rd8], %f7;
	add.s64 	%rd9, %rd8, %rd7;
	ld.global.f32 	%f8, [%rd9];
	max.f32 	%f9, %f8, %f1;
	st.global.f32 	[%rd9], %f9;
	add.s64 	%rd10, %rd9, %rd7;
	ld.global.f32 	%f10, [%rd10];
	max.f32 	%f11, %f10, %f1;
	st.global.f32 	[%rd10], %f11;
	add.s32 	%r29, %r26, %r29;
	setp.lt.s32 	%p6, %r29, %r12;
	@%p6 bra 	$L__BB2_6;
$L__BB2_7:
	ret;

}
	// .globl	_Z18test_insert_kernelPlPiS_ii
.visible .entry _Z18test_insert_kernelPlPiS_ii(
	.param .u64 .ptr .align 1 _Z18test_insert_kernelPlPiS_ii_param_0,
	.param .u64 .ptr .align 1 _Z18test_insert_kernelPlPiS_ii_param_1,
	.param .u64 .ptr .align 1 _Z18test_insert_kernelPlPiS_ii_param_2,
	.param .u32 _Z18test_insert_kernelPlPiS_ii_param_3,
	.param .u32 _Z18test_insert_kernelPlPiS_ii_param_4
)
{
	.reg .pred 	%p<10>;
	.reg .b32 	%r<27>;
	.reg .b64 	%rd<30>;

	ld.param.u64 	%rd13, [_Z18test_insert_kernelPlPiS_ii_param_0];
	ld.param.u64 	%rd14, [_Z18test_insert_kernelPlPiS_ii_param_1];
	ld.param.u64 	%rd15, [_Z18test_insert_kernelPlPiS_ii_param_2];
	ld.param.u32 	%r11, [_Z18test_insert_kernelPlPiS_ii_param_3];
	ld.param.u32 	%r12, [_Z18test_insert_kernelPlPiS_ii_param_4];
	mov.u32 	%r13, %ctaid.x;
	mov.u32 	%r1, %ntid.x;
	mov.u32 	%r14, %tid.x;
	mad.lo.s32 	%r24, %r13, %r1, %r14;
	setp.ge.s32 	%p1, %r24, %r11;
	@%p1 bra 	$L__BB3_14;
	cvt.s64.s32 	%rd1, %r12;
	setp.lt.s32 	%p2, %r12, 1;
	@%p2 bra 	$L__BB3_14;
	mov.u32 	%r15, %nctaid.x;
	mul.lo.s32 	%r3, %r15, %r1;
	cvta.to.global.u64 	%rd2, %rd15;
	cvta.to.global.u64 	%rd3, %rd13;
	cvta.to.global.u64 	%rd4, %rd14;
	cvt.u32.u64 	%r16, %rd1;
$L__BB3_3:
	mul.wide.s32 	%rd16, %r24, 8;
	add.s64 	%rd17, %rd2, %rd16;
	ld.global.u64 	%rd5, [%rd17];
	or.b64  	%rd18, %rd5, %rd1;
	and.b64  	%rd19, %rd18, -4294967296;
	setp.ne.s64 	%p3, %rd19, 0;
	@%p3 bra 	$L__BB3_5;
	cvt.u32.u64 	%r17, %rd5;
	rem.u32 	%r18, %r17, %r16;
	cvt.u64.u32 	%rd28, %r18;
	bra.uni 	$L__BB3_6;
$L__BB3_5:
	rem.s64 	%rd28, %rd5, %rd1;
$L__BB3_6:
	add.s64 	%rd9, %rd28, %rd1;
	or.b64  	%rd20, %rd9, %rd1;
	and.b64  	%rd21, %rd20, -4294967296;
	setp.ne.s64 	%p4, %rd21, 0;
	@%p4 bra 	$L__BB3_8;
	cvt.u32.u64 	%r20, %rd9;
	rem.u32 	%r21, %r20, %r16;
	cvt.u64.u32 	%rd29, %r21;
	bra.uni 	$L__BB3_9;
$L__BB3_8:
	rem.s64 	%rd29, %rd9, %rd1;
$L__BB3_9:
	cvt.u32.u64 	%r26, %rd29;
	mov.b32 	%r25, 0;
$L__BB3_10:
	mul.wide.s32 	%rd22, %r26, 8;
	add.s64 	%rd23, %rd3, %rd22;
	atom.relaxed.global.cas.b64 	%rd24, [%rd23], -1, %rd5;
	setp.eq.s64 	%p5, %rd24, -1;
	setp.eq.s64 	%p6, %rd24, %rd5;
	or.pred  	%p7, %p5, %p6;
	@%p7 bra 	$L__BB3_12;
	add.s32 	%r23, %r26, 1;
	rem.s32 	%r26, %r23, %r12;
	add.s32 	%r25, %r25, 1;
	setp.eq.s32 	%p8, %r25, %r12;
	@%p8 bra 	$L__BB3_13;
	bra.uni 	$L__BB3_10;
$L__BB3_12:
	mul.wide.s32 	%rd26, %r26, 4;
	add.s64 	%rd27, %rd4, %rd26;
	st.global.u32 	[%rd27], %r24;
$L__BB3_13:
	add.s32 	%r24, %r24, %r3;
	setp.lt.s32 	%p9, %r24, %r11;
	@%p9 bra 	$L__BB3_3;
$L__BB3_14:
	ret;

}
	// .globl	_Z18test_atomic_kernelPii
.visible .entry _Z18test_atomic_kernelPii(
	.param .u64 .ptr .align 1 _Z18test_atomic_kernelPii_param_0,
	.param .u32 _Z18test_atomic_kernelPii_param_1
)
{
	.reg .pred 	%p<7>;
	.reg .b32 	%r<36>;
	.reg .b64 	%rd<3>;

	ld.param.u64 	%rd2, [_Z18test_atomic_kernelPii_param_0];
	ld.param.u32 	%r13, [_Z18test_atomic_kernelPii_param_1];
	cvta.to.global.u64 	%rd1, %rd2;
	mov.u32 	%r14, %ctaid.x;
	mov.u32 	%r15, %ntid.x;
	mov.u32 	%r16, %tid.x;
	mad.lo.s32 	%r34, %r14, %r15, %r16;
	mov.u32 	%r17, %nctaid.x;
	mul.lo.s32 	%r2, %r17, %r15;
	setp.ge.s32 	%p1, %r34, %r13;
	@%p1 bra 	$L__BB4_7;
	add.s32 	%r18, %r34, %r2;
	max.s32 	%r19, %r13, %r18;
	setp.lt.s32 	%p2, %r18, %r13;
	selp.u32 	%r20, 1, 0, %p2;
	add.s32 	%r21, %r18, %r20;
	sub.s32 	%r22, %r19, %r21;
	div.u32 	%r23, %r22, %r2;
	add.s32 	%r3, %r23, %r20;
	and.b32  	%r24, %r3, 3;
	setp.eq.s32 	%p3, %r24, 3;
	@%p3 bra 	$L__BB4_4;
	add.s32 	%r25, %r3, 1;
	and.b32  	%r26, %r25, 3;
	neg.s32 	%r32, %r26;
$L__BB4_3:
	.pragma "nounroll";
	atom.global.add.u32 	%r27, [%rd1], 1;
	add.s32 	%r34, %r34, %r2;
	add.s32 	%r32, %r32, 1;
	setp.ne.s32 	%p4, %r32, 0;
	@%p4 bra 	$L__BB4_3;
$L__BB4_4:
	setp.lt.u32 	%p5, %r3, 3;
	@%p5 bra 	$L__BB4_7;
	shl.b32 	%r10, %r2, 2;
$L__BB4_6:
	atom.global.add.u32 	%r28, [%rd1], 1;
	atom.global.add.u32 	%r29, [%rd1], 1;
	atom.global.add.u32 	%r30, [%rd1], 1;
	atom.global.add.u32 	%r31, [%rd1], 1;
	add.s32 	%r34, %r10, %r34;
	setp.lt.s32 	%p6, %r34, %r13;
	@%p6 bra 	$L__BB4_6;
$L__BB4_7:
	ret;

}


// ===== COMPILED SASS (sm_100) =====

	.target	sm_100

	.elftype	@"ET_EXEC"


//--------------------- .note.nv.tkinfo           --------------------------
	.section	.note.nv.tkinfo,"",@"SHT_NOTE"
	.sectionflags	@"SHF_NOTE_NV_TKINFO"
	.tkinfo
        /*0018*/ 	.word	0x00000002
        /*0030*/ 	.string	""
        /*0030*/ 	.string	"ptxas"
        /*0030*/ 	.string	"Cuda compilation tools, release 13.0, V13.0.88"
        /*0030*/ 	.string	"Build cuda_13.0.r13.0/compiler.36424714_0"
        /*0030*/ 	.string	"-arch sm_100 -m 64 "



//--------------------- .note.nv.cuinfo           --------------------------
	.section	.note.nv.cuinfo,"",@"SHT_NOTE"
	.sectionflags	@"SHF_NOTE_NV_CUINFO"
        /*0018*/ 	.short	0x0002
        /*001a*/ 	.short	0x0064
        /*001c*/ 	.short	0x0082
	.zero		2


//--------------------- .nv.info                  --------------------------
	.section	.nv.info,"",@"SHT_CUDA_INFO"
	.align	4


	//----- nvinfo : EIATTR_REGCOUNT
	.align		4
        /*0000*/ 	.byte	0x04, 0x2f
        /*0002*/ 	.short	(.L_1 - .L_0)
	.align		4
.L_0:
        /*0004*/ 	.word	index@(_Z13arange_kernelIiEvPT_i)
        /*0008*/ 	.word	0x00000016


	//----- nvinfo : EIATTR_FRAME_SIZE
	.align		4
.L_1:
        /*000c*/ 	.byte	0x04, 0x11
        /*000e*/ 	.short	(.L_3 - .L_2)
	.align		4
.L_2:
        /*0010*/ 	.word	index@(_Z13arange_kernelIiEvPT_i)
        /*0014*/ 	.word	0x00000000


	//----- nvinfo : EIATTR_REGCOUNT
	.align		4
.L_3:
        /*0018*/ 	.byte	0x04, 0x2f
        /*001a*/ 	.short	(.L_5 - .L_4)
	.align		4
.L_4:
        /*001c*/ 	.word	index@(_Z11fill_kernelIfEvPT_S0_i)
        /*0020*/ 	.word	0x00000012


	//----- nvinfo : EIATTR_FRAME_SIZE
	.align		4
.L_5:
        /*0024*/ 	.byte	0x04, 0x11
        /*0026*/ 	.short	(.L_7 - .L_6)
	.align		4
.L_6:
        /*0028*/ 	.word	index@(_Z11fill_kernelIfEvPT_S0_i)
        /*002c*/ 	.word	0x00000000


	//----- nvinfo : EIATTR_REGCOUNT
	.align		4
.L_7:
        /*0030*/ 	.byte	0x04, 0x2f
        /*0032*/ 	.short	(.L_9 - .L_8)
	.align		4
.L_8:
        /*0034*/ 	.word	index@(_Z20maximum_value_kernelIfEvPT_S0_i)
        /*0038*/ 	.word	0x00000018


	//----- nvinfo : EIATTR_FRAME_SIZE
	.align		4
.L_9:
        /*003c*/ 	.byte	0x04, 0x11
        /*003e*/ 	.short	(.L_11 - .L_10)
	.align		4
.L_10:
        /*0040*/ 	.word	index@(_Z20maximum_value_kernelIfEvPT_S0_i)
        /*0044*/ 	.word	0x00000000


	//----- nvinfo : EIATTR_REGCOUNT
	.align		4
.L_11:
        /*0048*/ 	.byte	0x04, 0x2f
        /*004a*/ 	.short	(.L_13 - .L_12)
	.align		4
.L_12:
        /*004c*/ 	.word	index@(_Z18test_insert_kernelPlPiS_ii)
        /*0050*/ 	.word	0x00000018


	//----- nvinfo : EIATTR_FRAME_SIZE
	.align		4
.L_13:
        /*0054*/ 	.byte	0x04, 0x11
        /*0056*/ 	.short	(.L_15 - .L_14)
	.align		4
.L_14:
        /*0058*/ 	.word	index@($__internal_0_$__cuda_sm20_rem_s64)
        /*005c*/ 	.word	0x00000000


	//----- nvinfo : EIATTR_FRAME_SIZE
	.align		4
.L_15:
        /*0060*/ 	.byte	0x04, 0x11
        /*0062*/ 	.short	(.L_17 - .L_16)
	.align		4
.L_16:
        /*0064*/ 	.word	index@(_Z18test_insert_kernelPlPiS_ii)
        /*0068*/ 	.word	0x00000000


	//----- nvinfo : EIATTR_REGCOUNT
	.align		4
.L_17:
        /*006c*/ 	.byte	0x04, 0x2f
        /*006e*/ 	.short	(.L_19 - .L_18)
	.align		4
.L_18:
        /*0070*/ 	.word	index@(_Z18test_atomic_kernelPii)
        /*0074*/ 	.word	0x0000000c


	//----- nvinfo : EIATTR_FRAME_SIZE
	.align		4
.L_19:
        /*0078*/ 	.byte	0x04, 0x11
        /*007a*/ 	.short	(.L_21 - .L_20)
	.align		4
.L_20:
        /*007c*/ 	.word	index@(_Z18test_atomic_kernelPii)
        /*0080*/ 	.word	0x00000000


	//----- nvinfo : EIATTR_MIN_STACK_SIZE
	.align		4
.L_21:
        /*0084*/ 	.byte	0x04, 0x12
        /*0086*/ 	.short	(.L_23 - .L_22)
	.align		4
.L_22:
        /*0088*/ 	.word	index@(_Z18test_atomic_kernelPii)
        /*008c*/ 	.word	0x00000000


	//----- nvinfo : EIATTR_MIN_STACK_SIZE
	.align		4
.L_23:
        /*0090*/ 	.byte	0x04, 0x12
        /*0092*/ 	.short	(.L_25 - .L_24)
	.align		4
.L_24:
        /*0094*/ 	.word	index@(_Z18test_insert_kernelPlPiS_ii)
        /*0098*/ 	.word	0x00000000


	//----- nvinfo : EIATTR_MIN_STACK_SIZE
	.align		4
.L_25:
        /*009c*/ 	.byte	0x04, 0x12
        /*009e*/ 	.short	(.L_27 - .L_26)
	.align		4
.L_26:
        /*00a0*/ 	.word	index@(_Z20maximum_value_kernelIfEvPT_S0_i)
        /*00a4*/ 	.word	0x00000000


	//----- nvinfo : EIATTR_MIN_STACK_SIZE
	.align		4
.L_27:
        /*00a8*/ 	.byte	0x04, 0x12
        /*00aa*/ 	.short	(.L_29 - .L_28)
	.align		4
.L_28:
        /*00ac*/ 	.word	index@(_Z11fill_kernelIfEvPT_S0_i)
        /*00b0*/ 	.word	0x00000000


	//----- nvinfo : EIATTR_MIN_STACK_SIZE
	.align		4
.L_29:
        /*00b4*/ 	.byte	0x04, 0x12
        /*00b6*/ 	.short	(.L_31 - .L_30)
	.align		4
.L_30:
        /*00b8*/ 	.word	index@(_Z13arange_kernelIiEvPT_i)
        /*00bc*/ 	.word	0x00000000
.L_31:


//--------------------- .nv.compat                --------------------------
	.section	.nv.compat,"",@"SHT_CUDA_COMPAT_INFO"
	.align	4
        /*0000*/ 	.byte	0x02, 0x09, 0x00, 0x00, 0x02, 0x02, 0x01, 0x00, 0x02, 0x05, 0x05, 0x00, 0x03, 0x07, 0x01, 0x01
        /*0010*/ 	.byte	0x02, 0x03, 0x00, 0x00, 0x02, 0x06, 0x01, 0x00, 0x04, 0x0b, 0x08, 0x00, 0x09, 0x00, 0x00, 0x00
        /*0020*/ 	.byte	0x00, 0x00, 0x00, 0x00


//--------------------- .nv.info._Z18test_atomic_kernelPii --------------------------
	.section	.nv.info._Z18test_atomic_kernelPii,"",@"SHT_CUDA_INFO"
	.sectionflags	@""
	.align	4


	//----- nvinfo : EIATTR_CUDA_API_VERSION
	.align		4
        /*0000*/ 	.byte	0x04, 0x37
        /*0002*/ 	.short	(.L_33 - .L_32)
.L_32:
        /*0004*/ 	.word	0x00000082


	//----- nvinfo : EIATTR_KPARAM_INFO
	.align		4
.L_33:
        /*0008*/ 	.byte	0x04, 0x17
        /*000a*/ 	.short	(.L_35 - .L_34)
.L_34:
        /*000c*/ 	.word	0x00000000
        /*0010*/ 	.short	0x0001
        /*0012*/ 	.short	0x0008
        /*0014*/ 	.byte	0x00, 0xf0, 0x11, 0x00


	//----- nvinfo : EIATTR_KPARAM_INFO
	.align		4
.L_35:
        /*0018*/ 	.byte	0x04, 0x17
        /*001a*/ 	.short	(.L_37 - .L_36)
.L_36:
        /*001c*/ 	.word	0x00000000
        /*0020*/ 	.short	0x0000
        /*0022*/ 	.short	0x0000
        /*0024*/ 	.byte	0x00, 0xf5, 0x21, 0x00


	//----- nvinfo : EIATTR_SPARSE_MMA_MASK
	.align		4
.L_37:
        /*0028*/ 	.byte	0x03, 0x50
        /*002a*/ 	.short	0x0000


	//----- nvinfo : EIATTR_MAXREG_COUNT
	.align		4
        /*002c*/ 	.byte	0x03, 0x1b
        /*002e*/ 	.short	0x00ff


	//----- nvinfo : EIATTR_MERCURY_ISA_VERSION
	.align		4
        /*0030*/ 	.byte	0x03, 0x5f
        /*0032*/ 	.short	0x0101


	//----- nvinfo : EIATTR_INT_WARP_WIDE_INSTR_OFFSETS
	.align		4
        /*0034*/ 	.byte	0x04, 0x31
        /*0036*/ 	.short	(.L_39 - .L_38)


	//   ....[0]....
.L_38:
        /*0038*/ 	.word	0x000002e0


	//   ....[1]....
        /*003c*/ 	.word	0x000003b0


	//----- nvinfo : EIATTR_VRC_CTA_INIT_COUNT
	.align		4
.L_39:
        /*0040*/ 	.byte	0x02, 0x4a
	.zero		1
	.zero		1


	//----- nvinfo : EIATTR_EXIT_INSTR_OFFSETS
	.align		4
        /*0044*/ 	.byte	0x04, 0x1c
        /*0046*/ 	.short	(.L_41 - .L_40)


	//   ....[0]....
.L_40:
        /*0048*/ 	.word	0x00000090


	//   ....[1]....
        /*004c*/ 	.word	0x00000380


	//   ....[2]....
        /*0050*/ 	.word	0x00000460


	//----- nvinfo : EIATTR_CRS_STACK_SIZE
	.align		4
.L_41:
        /*0054*/ 	.byte	0x04, 0x1e
        /*0056*/ 	.short	(.L_43 - .L_42)
.L_42:
        /*0058*/ 	.word	0x00000000


	//----- nvinfo : EIATTR_CBANK_PARAM_SIZE
	.align		4
.L_43:
        /*005c*/ 	.byte	0x03, 0x19
        /*005e*/ 	.short	0x000c


	//----- nvinfo : EIATTR_PARAM_CBANK
	.align		4
        /*0060*/ 	.byte	0x04, 0x0a
        /*0062*/ 	.short	(.L_45 - .L_44)
	.align		4
.L_44:
        /*0064*/ 	.word	index@(.nv.constant0._Z18test_atomic_kernelPii)
        /*0068*/ 	.short	0x0380
        /*006a*/ 	.short	0x000c


	//----- nvinfo : EIATTR_SW_WAR
	.align		4
.L_45:
        /*006c*/ 	.byte	0x04, 0x36
        /*006e*/ 	.short	(.L_47 - .L_46)
.L_46:
        /*0070*/ 	.word	0x00000008
.L_47:


//--------------------- .nv.info._Z18test_insert_kernelPlPiS_ii --------------------------
	.section	.nv.info._Z18test_insert_kernelPlPiS_ii,"",@"SHT_CUDA_INFO"
	.sectionflags	@""
	.align	4


	//----- nvinfo : EIATTR_CUDA_API_VERSION
	.align		4
        /*0000*/ 	.byte	0x04, 0x37
        /*0002*/ 	.short	(.L_49 - .L_48)
.L_48:
        /*0004*/ 	.word	0x00000082


	//----- nvinfo : EIATTR_KPARAM_INFO
	.align		4
.L_49:
        /*0008*/ 	.byte	0x04, 0x17
        /*000a*/ 	.short	(.L_51 - .L_50)
.L_50:
        /*000c*/ 	.word	0x00000000
        /*0010*/ 	.short	0x0004
        /*0012*/ 	.short	0x001c
        /*0014*/ 	.byte	0x00, 0xf0, 0x11, 0x00


	//----- nvinfo : EIATTR_KPARAM_INFO
	.align		4
.L_51:
        /*0018*/ 	.byte	0x04, 0x17
        /*001a*/ 	.short	(.L_53 - .L_52)
.L_52:
        /*001c*/ 	.word	0x00000000
        /*0020*/ 	.short	0x0003
        /*0022*/ 	.short	0x0018
        /*0024*/ 	.byte	0x00, 0xf0, 0x11, 0x00


	//----- nvinfo : EIATTR_KPARAM_INFO
	.align		4
.L_53:
        /*0028*/ 	.byte	0x04, 0x17
        /*002a*/ 	.short	(.L_55 - .L_54)
.L_54:
        /*002c*/ 	.word	0x00000000
        /*0030*/ 	.short	0x0002
        /*0032*/ 	.short	0x0010
        /*0034*/ 	.byte	0x00, 0xf5, 0x21, 0x00


	//----- nvinfo : EIATTR_KPARAM_INFO
	.align		4
.L_55:
        /*0038*/ 	.byte	0x04, 0x17
        /*003a*/ 	.short	(.L_57 - .L_56)
.L_56:
        /*003c*/ 	.word	0x00000000
        /*0040*/ 	.short	0x0001
        /*0042*/ 	.short	0x0008
        /*0044*/ 	.byte	0x00, 0xf5, 0x21, 0x00


	//----- nvinfo : EIATTR_KPARAM_INFO
	.align		4
.L_57:
        /*0048*/ 	.byte	0x04, 0x17
        /*004a*/ 	.short	(.L_59 - .L_58)
.L_58:
        /*004c*/ 	.word	0x00000000
        /*0050*/ 	.short	0x0000
        /*0052*/ 	.short	0x0000
        /*0054*/ 	.byte	0x00, 0xf5, 0x21, 0x00


	//----- nvinfo : EIATTR_SPARSE_MMA_MASK
	.align		4
.L_59:
        /*0058*/ 	.byte	0x03, 0x50
        /*005a*/ 	.short	0x0000


	//----- nvinfo : EIATTR_MAXREG_COUNT
	.align		4
        /*005c*/ 	.byte	0x03, 0x1b
        /*005e*/ 	.short	0x00ff


	//----- nvinfo : EIATTR_MERCURY_ISA_VERSION
	.align		4
        /*0060*/ 	.byte	0x03, 0x5f
        /*0062*/ 	.short	0x0101


	//----- nvinfo : EIATTR_VRC_CTA_INIT_COUNT
	.align		4
        /*0064*/ 	.byte	0x02, 0x4a
	.zero		1
	.zero		1


	//----- nvinfo : EIATTR_EXIT_INSTR_OFFSETS
	.align		4
        /*0068*/ 	.byte	0x04, 0x1c
        /*006a*/ 	.short	(.L_61 - .L_60)


	//   ....[0]....
.L_60:
        /*006c*/ 	.word	0x00000070


	//   ....[1]....
        /*0070*/ 	.word	0x000000a0


	//   ....[2]....
        /*0074*/ 	.word	0x000008d0


	//----- nvinfo : EIATTR_CRS_STACK_SIZE
	.align		4
.L_61:
        /*0078*/ 	.byte	0x04, 0x1e
        /*007a*/ 	.short	(.L_63 - .L_62)
.L_62:
        /*007c*/ 	.word	0x00000000


	//----- nvinfo : EIATTR_CBANK_PARAM_SIZE
	.align		4
.L_63:
        /*0080*/ 	.byte	0x03, 0x19
        /*0082*/ 	.short	0x0020


	//----- nvinfo : EIATTR_PARAM_CBANK
	.align		4
        /*0084*/ 	.byte	0x04, 0x0a
        /*0086*/ 	.short	(.L_65 - .L_64)
	.align		4
.L_64:
        /*0088*/ 	.word	index@(.nv.constant0._Z18test_insert_kernelPlPiS_ii)
        /*008c*/ 	.short	0x0380
        /*008e*/ 	.short	0x0020


	//----- nvinfo : EIATTR_SW_WAR
	.align		4
.L_65:
        /*0090*/ 	.byte	0x04, 0x36
        /*0092*/ 	.short	(.L_67 - .L_66)
.L_66:
        /*0094*/ 	.word	0x00000008
.L_67:


//--------------------- .nv.info._Z20maximum_value_kernelIfEvPT_S0_i --------------------------
	.section	.nv.info._Z20maximum_value_kernelIfEvPT_S0_i,"",@"SHT_CUDA_INFO"
	.sectionflags	@""
	.align	4


	//----- nvinfo : EIATTR_CUDA_API_VERSION
	.align		4
        /*0000*/ 	.byte	0x04, 0x37
        /*0002*/ 	.short	(.L_69 - .L_68)
.L_68:
        /*0004*/ 	.word	0x00000082


	//----- nvinfo : EIATTR_KPARAM_INFO
	.align		4
.L_69:
        /*0008*/ 	.byte	0x04, 0x17
        /*000a*/ 	.short	(.L_71 - .L_70)
.L_70:
        /*000c*/ 	.word	0x00000000
        /*0010*/ 	.short	0x0002
        /*0012*/ 	.short	0x000c
        /*0014*/ 	.byte	0x00, 0xf0, 0x11, 0x00


	//----- nvinfo : EIATTR_KPARAM_INFO
	.align		4
.L_71:
        /*0018*/ 	.byte	0x04, 0x17
        /*001a*/ 	.short	(.L_73 - .L_72)
.L_72:
        /*001c*/ 	.word	0x00000000
        /*0020*/ 	.short	0x0001
        /*0022*/ 	.short	0x0008
        /*0024*/ 	.byte	0x00, 0xf0, 0x11, 0x00


	//----- nvinfo : EIATTR_KPARAM_INFO
	.align		4
.L_73:
        /*0028*/ 	.byte	0x04, 0x17
        /*002a*/ 	.short	(.L_75 - .L_74)
.L_74:
        /*002c*/ 	.word	0x00000000
        /*0030*/ 	.short	0x0000
        /*0032*/ 	.short	0x0000
        /*0034*/ 	.byte	0x00, 0xf5, 0x21, 0x00


	//----- nvinfo : EIATTR_SPARSE_MMA_MASK
	.align		4
.L_75:
        /*0038*/ 	.byte	0x03, 0x50
        /*003a*/ 	.short	0x0000


	//----- nvinfo : EIATTR_MAXREG_COUNT
	.align		4
        /*003c*/ 	.byte	0x03, 0x1b
        /*003e*/ 	.short	0x00ff


	//----- nvinfo : EIATTR_MERCURY_ISA_VERSION
	.align		4
        /*0040*/ 	.byte	0x03, 0x5f
        /*0042*/ 	.short	0x0101


	//----- nvinfo : EIATTR_VRC_CTA_INIT_COUNT
	.align		4
        /*0044*/ 	.byte	0x02, 0x4a
	.zero		1
	.zero		1


	//----- nvinfo : EIATTR_EXIT_INSTR_OFFSETS
	.align		4
        /*0048*/ 	.byte	0x04, 0x1c
        /*004a*/ 	.short	(.L_77 - .L_76)


	//   ....[0]....
.L_76:
        /*004c*/ 	.word	0x00000090


	//   ....[1]....
        /*0050*/ 	.word	0x00000380


	//   ....[2]....
        /*0054*/ 	.word	0x000004c0


	//----- nvinfo : EIATTR_CRS_STACK_SIZE
	.align		4
.L_77:
        /*0058*/ 	.byte	0x04, 0x1e
        /*005a*/ 	.short	(.L_79 - .L_78)
.L_78:
        /*005c*/ 	.word	0x00000000


	//----- nvinfo : EIATTR_CBANK_PARAM_SIZE
	.align		4
.L_79:
        /*0060*/ 	.byte	0x03, 0x19
        /*0062*/ 	.short	0x0010


	//----- nvinfo : EIATTR_PARAM_CBANK
	.align		4
        /*0064*/ 	.byte	0x04, 0x0a
        /*0066*/ 	.short	(.L_81 - .L_80)
	.align		4
.L_80:
        /*0068*/ 	.word	index@(.nv.constant0._Z20maximum_value_kernelIfEvPT_S0_i)
        /*006c*/ 	.short	0x0380
        /*006e*/ 	.short	0x0010


	//----- nvinfo : EIATTR_SW_WAR
	.align		4
.L_81:
        /*0070*/ 	.byte	0x04, 0x36
        /*0072*/ 	.short	(.L_83 - .L_82)
.L_82:
        /*0074*/ 	.word	0x00000008
.L_83:


//--------------------- .nv.info._Z11fill_kernelIfEvPT_S0_i --------------------------
	.section	.nv.info._Z11fill_kernelIfEvPT_S0_i,"",@"SHT_CUDA_INFO"
	.sectionflags	@""
	.align	4


	//----- nvinfo : EIATTR_CUDA_API_VERSION
	.align		4
        /*0000*/ 	.byte	0x04, 0x37
        /*0002*/ 	.short	(.L_85 - .L_84)
.L_84:
        /*0004*/ 	.word	0x00000082


	//----- nvinfo : EIATTR_KPARAM_INFO
	.align		4
.L_85:
        /*0008*/ 	.byte	0x04, 0x17
        /*000a*/ 	.short	(.L_87 - .L_86)
.L_86:
        /*000c*/ 	.word	0x00000000
        /*0010*/ 	.short	0x0002
        /*0012*/ 	.short	0x000c
        /*0014*/ 	.byte	0x00, 0xf0, 0x11, 0x00


	//----- nvinfo : EIATTR_KPARAM_INFO
	.align		4
.L_87:
        /*0018*/ 	.byte	0x04, 0x17
        /*001a*/ 	.short	(.L_89 - .L_88)
.L_88:
        /*001c*/ 	.word	0x00000000
        /*0020*/ 	.short	0x0001
        /*0022*/ 	.short	0x0008
        /*0024*/ 	.byte	0x00, 0xf0, 0x11, 0x00


	//----- nvinfo : EIATTR_KPARAM_INFO
	.align		4
.L_89:
        /*0028*/ 	.byte	0x04, 0x17
        /*002a*/ 	.short	(.L_91 - .L_90)
.L_90:
        /*002c*/ 	.word	0x00000000
        /*0030*/ 	.short	0x0000
        /*0032*/ 	.short	0x0000
        /*0034*/ 	.byte	0x00, 0xf5, 0x21, 0x00


	//----- nvinfo : EIATTR_SPARSE_MMA_MASK
	.align		4
.L_91:
        /*0038*/ 	.byte	0x03, 0x50
        /*003a*/ 	.short	0x0000


	//----- nvinfo : EIATTR_MAXREG_COUNT
	.align		4
        /*003c*/ 	.byte	0x03, 0x1b
        /*003e*/ 	.short	0x00ff


	//----- nvinfo : EIATTR_MERCURY_ISA_VERSION
	.align		4
        /*0040*/ 	.byte	0x03, 0x5f
        /*0042*/ 	.short	0x0101


	//----- nvinfo : EIATTR_VRC_CTA_INIT_COUNT
	.align		4
        /*0044*/ 	.byte	0x02, 0x4a
	.zero		1
	.zero		1


	//----- nvinfo : EIATTR_EXIT_INSTR_OFFSETS
	.align		4
        /*0048*/ 	.byte	0x04, 0x1c
        /*004a*/ 	.short	(.L_93 - .L_92)


	//   ....[0]....
.L_92:
        /*004c*/ 	.word	0x00000090


	//   ....[1]....
        /*0050*/ 	.word	0x00000340


	//   ....[2]....
        /*0054*/ 	.word	0x00000420


	//----- nvinfo : EIATTR_CRS_STACK_SIZE
	.align		4
.L_93:
        /*0058*/ 	.byte	0x04, 0x1e
        /*005a*/ 	.short	(.L_95 - .L_94)
.L_94:
        /*005c*/ 	.word	0x00000000


	//----- nvinfo : EIATTR_CBANK_PARAM_SIZE
	.align		4
.L_95:
        /*0060*/ 	.byte	0x03, 0x19
        /*0062*/ 	.short	0x0010


	//----- nvinfo : EIATTR_PARAM_CBANK
	.align		4
        /*0064*/ 	.byte	0x04, 0x0a
        /*0066*/ 	.short	(.L_97 - .L_96)
	.align		4
.L_96:
        /*0068*/ 	.word	index@(.nv.constant0._Z11fill_kernelIfEvPT_S0_i)
        /*006c*/ 	.short	0x0380
        /*006e*/ 	.short	0x0010


	//----- nvinfo : EIATTR_SW_WAR
	.align		4
.L_97:
        /*0070*/ 	.byte	0x04, 0x36
        /*0072*/ 	.short	(.L_99 - .L_98)
.L_98:
        /*0074*/ 	.word	0x00000008
.L_99:


//--------------------- .nv.info._Z13arange_kernelIiEvPT_i --------------------------
	.section	.nv.info._Z13arange_kernelIiEvPT_i,"",@"SHT_CUDA_INFO"
	.sectionflags	@""
	.align	4


	//----- nvinfo : EIATTR_CUDA_API_VERSION
	.align		4
        /*0000*/ 	.byte	0x04, 0x37
        /*0002*/ 	.short	(.L_101 - .L_100)
.L_100:
        /*0004*/ 	.word	0x00000082


	//----- nvinfo : EIATTR_KPARAM_INFO
	.align		4
.L_101:
        /*0008*/ 	.byte	0x04, 0x17
        /*000a*/ 	.short	(.L_103 - .L_102)
.L_102:
        /*000c*/ 	.word	0x00000000
        /*0010*/ 	.short	0x0001
        /*0012*/ 	.short	0x0008
        /*0014*/ 	.byte	0x00, 0xf0, 0x11, 0x00


	//----- nvinfo : EIATTR_KPARAM_INFO
	.align		4
.L_103:
        /*0018*/ 	.byte	0x04, 0x17
        /*001a*/ 	.short	(.L_105 - .L_104)
.L_104:
        /*001c*/ 	.word	0x00000000
        /*0020*/ 	.short	0x0000
        /*0022*/ 	.short	0x0000
        /*0024*/ 	.byte	0x00, 0xf5, 0x21, 0x00


	//----- nvinfo : EIATTR_SPARSE_MMA_MASK
	.align		4
.L_105:
        /*0028*/ 	.byte	0x03, 0x50
        /*002a*/ 	.short	0x0000


	//----- nvinfo : EIATTR_MAXREG_COUNT
	.align		4
        /*002c*/ 	.byte	0x03, 0x1b
        /*002e*/ 	.short	0x00ff


	//----- nvinfo : EIATTR_MERCURY_ISA_VERSION
	.align		4
        /*0030*/ 	.byte	0x03, 0x5f
        /*0032*/ 	.short	0x0101


	//----- nvinfo : EIATTR_VRC_CTA_INIT_COUNT
	.align		4
        /*0034*/ 	.byte	0x02, 0x4a
	.zero		1
	.zero		1


	//----- nvinfo : EIATTR_EXIT_INSTR_OFFSETS
	.align		4
        /*0038*/ 	.byte	0x04, 0x1c
        /*003a*/ 	.short	(.L_107 - .L_106)


	//   ....[0]....
.L_106:
        /*003c*/ 	.word	0x00000090


	//   ....[1]....
        /*0040*/ 	.word	0x00000340


	//   ....[2]....
        /*0044*/ 	.word	0x00000430


	//----- nvinfo : EIATTR_CRS_STACK_SIZE
	.align		4
.L_107:
        /*0048*/ 	.byte	0x04, 0x1e
        /*004a*/ 	.short	(.L_109 - .L_108)
.L_108:
        /*004c*/ 	.word	0x00000000


	//----- nvinfo : EIATTR_CBANK_PARAM_SIZE
	.align		4
.L_109:
        /*0050*/ 	.byte	0x03, 0x19
        /*0052*/ 	.short	0x000c


	//----- nvinfo : EIATTR_PARAM_CBANK
	.align		4
        /*0054*/ 	.byte	0x04, 0x0a
        /*0056*/ 	.short	(.L_111 - .L_110)
	.align		4
.L_110:
        /*0058*/ 	.word	index@(.nv.constant0._Z13arange_kernelIiEvPT_i)
        /*005c*/ 	.short	0x0380
        /*005e*/ 	.short	0x000c


	//----- nvinfo : EIATTR_SW_WAR
	.align		4
.L_111:
        /*0060*/ 	.byte	0x04, 0x36
        /*0062*/ 	.short	(.L_113 - .L_112)
.L_112:
        /*0064*/ 	.word	0x00000008
.L_113:


//--------------------- .nv.callgraph             --------------------------
	.section	.nv.callgraph,"",@"SHT_CUDA_CALLGRAPH"
	.align	4
	.sectionentsize	8
	.align		4
        /*0000*/ 	.word	0x00000000
	.align		4
        /*0004*/ 	.word	0xffffffff
	.align		4
        /*0008*/ 	.word	0x00000000
	.align		4
        /*000c*/ 	.word	0xfffffffe
	.align		4
        /*0010*/ 	.word	0x00000000
	.align		4
        /*0014*/ 	.word	0xfffffffd
	.align		4
        /*0018*/ 	.word	0x00000000
	.align		4
        /*001c*/ 	.word	0xfffffffc


//--------------------- .text._Z18test_atomic_kernelPii --------------------------
	.section	.text._Z18test_atomic_kernelPii,"ax",@progbits
	.align	128
        .global         _Z18test_atomic_kernelPii
        .type           _Z18test_atomic_kernelPii,@function
        .size           _Z18test_atomic_kernelPii,(.L_x_33 - _Z18test_atomic_kernelPii)
        .other          _Z18test_atomic_kernelPii,@"STO_CUDA_ENTRY STV_DEFAULT"
_Z18test_atomic_kernelPii:
.text._Z18test_atomic_kernelPii:
[----:B------:R-:W-:Y:S01]  /*0000*/  LDC R1, c[0x0][0x37c] ;  /* 0x0000df00ff017b82 */ /* 0x000fe20000000800 */
[----:B------:R-:W0:Y:S07]  /*0010*/  S2R R3, SR_TID.X ;  /* 0x0000000000037919 */ /* 0x000e2e0000002100 */
[----:B------:R-:W0:Y:S01]  /*0020*/  S2UR UR4, SR_CTAID.X ;  /* 0x00000000000479c3 */ /* 0x000e220000002500 */
[----:B------:R-:W1:Y:S07]  /*0030*/  LDCU UR8, c[0x0][0x388] ;  /* 0x00007100ff0877ac */ /* 0x000e6e0008000800 */
[----:B------:R-:W0:Y:S01]  /*0040*/  LDC R0, c[0x0][0x360] ;  /* 0x0000d800ff007b82 */ /* 0x000e220000000800 */
[----:B------:R-:W2:Y:S01]  /*0050*/  LDCU UR5, c[0x0][0x370] ;  /* 0x00006e00ff0577ac */ /* 0x000ea20008000800 */
[----:B0-----:R-:W-:-:S02]  /*0060*/  IMAD R2, R0, UR4, R3 ;  /* 0x0000000400027c24 */ /* 0x001fc4000f8e0203 */
[----:B--2---:R-:W-:-:S03]  /*0070*/  IMAD R0, R0, UR5, RZ ;  /* 0x0000000500007c24 */ /* 0x004fc6000f8e02ff */
[----:B-1----:R-:W-:-:S13]  /*0080*/  ISETP.GE.AND P0, PT, R2, UR8, PT ;  /* 0x0000000802007c0c */ /* 0x002fda000bf06270 */
[----:B------:R-:W-:Y:S05]  /*0090*/  @P0 EXIT ;  /* 0x000000000000094d */ /* 0x000fea0003800000 */
[----:B------:R-:W0:Y:S01]  /*00a0*/  I2F.U32.RP R8, R0 ;  /* 0x0000000000087306 */ /* 0x000e220000209000 */
[----:B------:R-:W-:Y:S01]  /*00b0*/  IMAD.MOV.U32 R5, RZ, RZ, R2 ;  /* 0x000000ffff057224 */ /* 0x000fe200078e0002 */
[C---:B------:R-:W-:Y:S01]  /*00c0*/  ISETP.NE.U32.AND P2, PT, R0.reuse, RZ, PT ;  /* 0x000000ff0000720c */ /* 0x040fe20003f45070 */
[----:B------:R-:W-:Y:S01]  /*00d0*/  IMAD.MOV R9, RZ, RZ, -R0 ;  /* 0x000000ffff097224 */ /* 0x000fe200078e0a00 */
[----:B------:R-:W1:Y:S01]  /*00e0*/  LDCU.64 UR4, c[0x0][0x358] ;  /* 0x00006b00ff0477ac */ /* 0x000e620008000a00 */
[----:B------:R-:W-:Y:S01]  /*00f0*/  IMAD.IADD R4, R0, 0x1, R5 ;  /* 0x0000000100047824 */ /* 0x000fe200078e0205 */
[----:B------:R-:W-:Y:S01]  /*0100*/  BSSY.RECONVERGENT B0, `(.L_x_0) ;  /* 0x0000027000007945 */ /* 0x000fe20003800200 */
[----:B------:R-:W-:-:S03]  /*0110*/  IMAD.MOV.U32 R2, RZ, RZ, RZ ;  /* 0x000000ffff027224 */ /* 0x000fc600078e00ff */
[C---:B------:R-:W-:Y:S02]  /*0120*/  ISETP.GE.AND P0, PT, R4.reuse, UR8, PT ;  /* 0x0000000804007c0c */ /* 0x040fe4000bf06270 */
[----:B------:R-:W-:Y:S02]  /*0130*/  VIMNMX R7, PT, PT, R4, UR8, !PT ;  /* 0x0000000804077c48 */ /* 0x000fe4000ffe0100 */
[----:B------:R-:W-:Y:S01]  /*0140*/  SEL R6, RZ, 0x1, P0 ;  /* 0x00000001ff067807 */ /* 0x000fe20000000000 */
[----:B0-----:R-:W0:Y:S03]  /*0150*/  MUFU.RCP R8, R8 ;  /* 0x0000000800087308 */ /* 0x001e260000001000 */
[----:B------:R-:W-:Y:S01]  /*0160*/  IADD3 R7, PT, PT, R7, -R4, -R6 ;  /* 0x8000000407077210 */ /* 0x000fe20007ffe806 */
[----:B0-----:R-:W-:-:S06]  /*0170*/  VIADD R3, R8, 0xffffffe ;  /* 0x0ffffffe08037836 */ /* 0x001fcc0000000000 */
[----:B------:R-:W0:Y:S02]  /*0180*/  F2I.FTZ.U32.TRUNC.NTZ R3, R3 ;  /* 0x0000000300037305 */ /* 0x000e24000021f000 */
[----:B0-----:R-:W-:-:S04]  /*0190*/  IMAD R9, R9, R3, RZ ;  /* 0x0000000309097224 */ /* 0x001fc800078e02ff */
[----:B------:R-:W-:-:S06]  /*01a0*/  IMAD.HI.U32 R2, R3, R9, R2 ;  /* 0x0000000903027227 */ /* 0x000fcc00078e0002 */
[----:B------:R-:W-:-:S05]  /*01b0*/  IMAD.HI.U32 R3, R2, R7, RZ ;  /* 0x0000000702037227 */ /* 0x000fca00078e00ff */
[----:B------:R-:W-:-:S05]  /*01c0*/  IADD3 R2, PT, PT, -R3, RZ, RZ ;  /* 0x000000ff03027210 */ /* 0x000fca0007ffe1ff */
[----:B------:R-:W-:-:S05]  /*01d0*/  IMAD R7, R0, R2, R7 ;  /* 0x0000000200077224 */ /* 0x000fca00078e0207 */
[----:B------:R-:W-:-:S13]  /*01e0*/  ISETP.GE.U32.AND P0, PT, R7, R0, PT ;  /* 0x000000000700720c */ /* 0x000fda0003f06070 */
[----:B------:R-:W-:Y:S02]  /*01f0*/  @P0 IMAD.IADD R7, R7, 0x1, -R0 ;  /* 0x0000000107070824 */ /* 0x000fe400078e0a00 */
[----:B------:R-:W-:-:S03]  /*0200*/  @P0 VIADD R3, R3, 0x1 ;  /* 0x0000000103030836 */ /* 0x000fc60000000000 */
[----:B------:R-:W-:-:S13]  /*0210*/  ISETP.GE.U32.AND P1, PT, R7, R0, PT ;  /* 0x000000000700720c */ /* 0x000fda0003f26070 */
[----:B------:R-:W-:Y:S01]  /*0220*/  @P1 VIADD R3, R3, 0x1 ;  /* 0x0000000103031836 */ /* 0x000fe20000000000 */
[----:B------:R-:W-:-:S04]  /*0230*/  @!P2 LOP3.LUT R3, RZ, R0, RZ, 0x33, !PT ;  /* 0x00000000ff03a212 */ /* 0x000fc800078e33ff */
[----:B------:R-:W-:-:S04]  /*0240*/  IADD3 R4, PT, PT, R6, R3, RZ ;  /* 0x0000000306047210 */ /* 0x000fc80007ffe0ff */
[C---:B------:R-:W-:Y:S02]  /*0250*/  LOP3.LUT R2, R4.reuse, 0x3, RZ, 0xc0, !PT ;  /* 0x0000000304027812 */ /* 0x040fe400078ec0ff */
[----:B------:R-:W-:Y:S02]  /*0260*/  ISETP.GE.U32.AND P0, PT, R4, 0x3, PT ;  /* 0x000000030400780c */ /* 0x000fe40003f06070 */
[----:B------:R-:W-:-:S13]  /*0270*/  ISETP.NE.AND P1, PT, R2, 0x3, PT ;  /* 0x000000030200780c */ /* 0x000fda0003f25270 */
[----:B-1----:R-:W-:Y:S05]  /*0280*/  @!P1 BRA `(.L_x_1) ;  /* 0x0000000000389947 */ /* 0x002fea0003800000 */
[----:B------:R-:W0:Y:S01]  /*0290*/  S2R R6, SR_LANEID ;  /* 0x0000000000067919 */ /* 0x000e220000000000 */
[----:B------:R-:W1:Y:S01]  /*02a0*/  LDC.64 R2, c[0x0][0x380] ;  /* 0x0000e000ff027b82 */ /* 0x000e620000000a00 */
[----:B------:R-:W-:-:S05]  /*02b0*/  VIADD R4, R4, 0x1 ;  /* 0x0000000104047836 */ /* 0x000fca0000000000 */
[----:B------:R-:W-:-:S05]  /*02c0*/  LOP3.LUT R4, R4, 0x3, RZ, 0xc0, !PT ;  /* 0x0000000304047812 */ /* 0x000fca00078ec0ff */
[----:B------:R-:W-:-:S07]  /*02d0*/  IMAD.MOV R4, RZ, RZ, -R4 ;  /* 0x000000ffff047224 */ /* 0x000fce00078e0a04 */
.L_x_2:
[----:B------:R-:W-:Y:S02]  /*02e0*/  VOTEU.ANY UR6, UPT, PT ;  /* 0x0000000000067886 */ /* 0x000fe400038e0100 */
[----:B------:R-:W-:Y:S02]  /*02f0*/  UFLO.U32 UR7, UR6 ;  /* 0x00000006000772bd */ /* 0x000fe400080e0000 */
[----:B------:R-:W1:Y:S04]  /*0300*/  POPC R7, UR6 ;  /* 0x0000000600077d09 */ /* 0x000e680008000000 */
[----:B0-----:R-:W-:Y:S01]  /*0310*/  ISETP.EQ.U32.AND P1, PT, R6, UR7, PT ;  /* 0x0000000706007c0c */ /* 0x001fe2000bf22070 */
[----:B------:R-:W-:-:S12]  /*0320*/  VIADD R4, R4, 0x1 ;  /* 0x0000000104047836 */ /* 0x000fd80000000000 */
[----:B-1----:R2:W-:Y:S01]  /*0330*/  @P1 REDG.E.ADD.STRONG.GPU desc[UR4][R2.64], R7 ;  /* 0x000000070200198e */ /* 0x0025e2000c12e104 */
[----:B------:R-:W-:Y:S02]  /*0340*/  ISETP.NE.AND P1, PT, R4, RZ, PT ;  /* 0x000000ff0400720c */ /* 0x000fe40003f25270 */
[----:B------:R-:W-:-:S11]  /*0350*/  IADD3 R5, PT, PT, R0, R5, RZ ;  /* 0x0000000500057210 */ /* 0x000fd60007ffe0ff */
[----:B--2---:R-:W-:Y:S05]  /*0360*/  @P1 BRA `(.L_x_2) ;  /* 0xfffffffc00dc1947 */ /* 0x004fea000383ffff */
.L_x_1:
[----:B------:R-:W-:Y:S05]  /*0370*/  BSYNC.RECONVERGENT B0 ;  /* 0x0000000000007941 */ /* 0x000fea0003800200 */
.L_x_0:
[----:B------:R-:W-:Y:S05]  /*0380*/  @!P0 EXIT ;  /* 0x000000000000894d */ /* 0x000fea0003800000 */
[----:B------:R-:W0:Y:S01]  /*0390*/  S2R R4, SR_LANEID ;  /* 0x0000000000047919 */ /* 0x000e220000000000 */
[----:B------:R-:W1:Y:S02]  /*03a0*/  LDC.64 R2, c[0x0][0x380] ;  /* 0x0000e000ff027b82 */ /* 0x000e640000000a00 */
.L_x_3:
[----:B------:R-:W-:Y:S02]  /*03b0*/  VOTEU.ANY UR6, UPT, PT ;  /* 0x0000000000067886 */ /* 0x000fe400038e0100 */
[----:B------:R-:W-:Y:S02]  /*03c0*/  UFLO.U32 UR7, UR6 ;  /* 0x00000006000772bd */ /* 0x000fe400080e0000 */
[----:B------:R-:W1:Y:S04]  /*03d0*/  POPC R7, UR6 ;  /* 0x0000000600077d09 */ /* 0x000e680008000000 */
[----:B0-----:R-:W-:Y:S01]  /*03e0*/  ISETP.EQ.U32.AND P0, PT, R4, UR7, PT ;  /* 0x0000000704007c0c */ /* 0x001fe2000bf02070 */
[----:B------:R-:W-:-:S12]  /*03f0*/  IMAD R5, R0, 0x4, R5 ;  /* 0x0000000400057824 */ /* 0x000fd800078e0205 */
[----:B-1----:R2:W-:Y:S04]  /*0400*/  @P0 REDG.E.ADD.STRONG.GPU desc[UR4][R2.64], R7 ;  /* 0x000000070200098e */ /* 0x0025e8000c12e104 */
[----:B------:R2:W-:Y:S04]  /*0410*/  @P0 REDG.E.ADD.STRONG.GPU desc[UR4][R2.64], R7 ;  /* 0x000000070200098e */ /* 0x0005e8000c12e104 */
[----:B------:R2:W-:Y:S04]  /*0420*/  @P0 REDG.E.ADD.STRONG.GPU desc[UR4][R2.64], R7 ;  /* 0x000000070200098e */ /* 0x0005e8000c12e104 */
[----:B------:R2:W-:Y:S01]  /*0430*/  @P0 REDG.E.ADD.STRONG.GPU desc[UR4][R2.64], R7 ;  /* 0x000000070200098e */ /* 0x0005e2000c12e104 */
[----:B------:R-:W-:-:S13]  /*0440*/  ISETP.GE.AND P0, PT, R5, UR8, PT ;  /* 0x0000000805007c0c */ /* 0x000fda000bf06270 */
[----:B--2---:R-:W-:Y:S05]  /*0450*/  @!P0 BRA `(.L_x_3) ;  /* 0xfffffffc00d48947 */ /* 0x004fea000383ffff */
[----:B------:R-:W-:Y:S05]  /*0460*/  EXIT ;  /* 0x000000000000794d */ /* 0x000fea0003800000 */
.L_x_4:
[----:B------:R-:W-:-:S00]  /*0470*/  BRA `(.L_x_4) ;  /* 0xfffffffc00fc7947 */ /* 0x000fc0000383ffff */
[----:B------:R-:W-:-:S00]  /*0480*/  NOP ;  /* 0x0000000000007918 */ /* 0x000fc00000000000 */
[----:B------:R-:W-:-:S00]  /*0490*/  NOP ;  /* 0x0000000000007918 */ /* 0x000fc00000000000 */
[----:B------:R-:W-:-:S00]  /*04a0*/  NOP ;  /* 0x0000000000007918 */ /* 0x000fc00000000000 */
[----:B------:R-:W-:-:S00]  /*04b0*/  NOP ;  /* 0x0000000000007918 */ /* 0x000fc00000000000 */
[----:B------:R-:W-:-:S00]  /*04c0*/  NOP ;  /* 0x0000000000007918 */ /* 0x000fc00000000000 */
[----:B------:R-:W-:-:S00]  /*04d0*/  NOP ;  /* 0x0000000000007918 */ /* 0x000fc00000000000 */
[----:B------:R-:W-:-:S00]  /*04e0*/  NOP ;  /* 0x0000000000007918 */ /* 0x000fc00000000000 */
[----:B------:R-:W-:-:S00]  /*04f0*/  NOP ;  /* 0x0000000000007918 */ /* 0x000fc00000000000 */
.L_x_33:


//--------------------- .text._Z18test_insert_kernelPlPiS_ii --------------------------
	.section	.text._Z18test_insert_kernelPlPiS_ii,"ax",@progbits
	.align	128
        .global         _Z18test_insert_kernelPlPiS_ii
        .type           _Z18test_insert_kernelPlPiS_ii,@function
        .size           _Z18test_insert_kernelPlPiS_ii,(.L_x_32 - _Z18test_insert_kernelPlPiS_ii)
        .other          _Z18test_insert_kernelPlPiS_ii,@"STO_CUDA_ENTRY STV_DEFAULT"
_Z18test_insert_kernelPlPiS_ii:
.text._Z18test_insert_kernelPlPiS_ii:
[----:B------:R-:W-:Y:S01]  /*0000*/  LDC R1, c[0x0][0x37c] ;  /* 0x0000df00ff017b82 */ /* 0x000fe20000000800 */
[----:B------:R-:W0:Y:S07]  /*0010*/  S2R R0, SR_TID.X ;  /* 0x0000000000007919 */ /* 0x000e2e0000002100 */
[----:B------:R-:W0:Y:S01]  /*0020*/  S2UR UR4, SR_CTAID.X ;  /* 0x00000000000479c3 */ /* 0x000e220000002500 */
[----:B------:R-:W1:Y:S07]  /*0030*/  LDCU UR5, c[0x0][0x398] ;  /* 0x00007300ff0577ac */ /* 0x000e6e0008000800 */
[----:B------:R-:W0:Y:S02]  /*0040*/  LDC R9, c[0x0][0x360] ;  /* 0x0000d800ff097b82 */ /* 0x000e240000000800 */
[----:B0-----:R-:W-:-:S05]  /*0050*/  IMAD R0, R9, UR4, R0 ;  /* 0x0000000409007c24 */ /* 0x001fca000f8e0200 */
[----:B-1----:R-:W-:-:S13]  /*0060*/  ISETP.GE.AND P0, PT, R0, UR5, PT ;  /* 0x0000000500007c0c */ /* 0x002fda000bf06270 */
[----:B------:R-:W-:Y:S05]  /*0070*/  @P0 EXIT ;  /* 0x000000000000094d */ /* 0x000fea0003800000 */
[----:B------:R-:W0:Y:S02]  /*0080*/  LDC R3, c[0x0][0x39c] ;  /* 0x0000e700ff037b82 */ /* 0x000e240000000800 */
[----:B0-----:R-:W-:-:S13]  /*0090*/  ISETP.GE.AND P0, PT, R3, 0x1, PT ;  /* 0x000000010300780c */ /* 0x001fda0003f06270 */
[----:B------:R-:W-:Y:S05]  /*00a0*/  @!P0 EXIT ;  /* 0x000000000000894d */ /* 0x000fea0003800000 */
[----:B------:R-:W0:Y:S01]  /*00b0*/  LDCU UR4, c[0x0][0x370] ;  /* 0x00006e00ff0477ac */ /* 0x000e220008000800 */
[----:B------:R-:W-:Y:S01]  /*00c0*/  SHF.R.S32.HI R3, RZ, 0x1f, R3 ;  /* 0x0000001fff037819 */ /* 0x000fe20000011403 */
[----:B------:R-:W1:Y:S01]  /*00d0*/  LDCU.64 UR6, c[0x0][0x358] ;  /* 0x00006b00ff0677ac */ /* 0x000e620008000a00 */
[----:B0-----:R-:W-:-:S07]  /*00e0*/  IMAD R9, R9, UR4, RZ ;  /* 0x0000000409097c24 */ /* 0x001fce000f8e02ff */
.L_x_15:
[----:B------:R-:W0:Y:S02]  /*00f0*/  LDC.64 R6, c[0x0][0x390] ;  /* 0x0000e400ff067b82 */ /* 0x000e240000000a00 */
[----:B0-----:R-:W-:-:S06]  /*0100*/  IMAD.WIDE R6, R0, 0x8, R6 ;  /* 0x0000000800067825 */ /* 0x001fcc00078e0206 */
[----:B-1----:R-:W2:Y:S01]  /*0110*/  LDG.E.64 R6, desc[UR6][R6.64] ;  /* 0x0000000606067981 */ /* 0x002ea2000c1e1b00 */
[----:B------:R-:W0:Y:S01]  /*0120*/  LDC R2, c[0x0][0x39c] ;  /* 0x0000e700ff027b82 */ /* 0x000e220000000800 */
[----:B------:R-:W-:Y:S05]  /*0130*/  YIELD ;  /* 0x0000000000007946 */ /* 0x000fea0003800000 */
[----:B------:R-:W-:Y:S01]  /*0140*/  BSSY.RECONVERGENT B0, `(.L_x_5) ;  /* 0x000001f000007945 */ /* 0x000fe20003800200 */
[----:B--2---:R-:W-:-:S04]  /*0150*/  LOP3.LUT R4, R7, R3, RZ, 0xfc, !PT ;  /* 0x0000000307047212 */ /* 0x004fc800078efcff */
[----:B------:R-:W-:-:S13]  /*0160*/  ISETP.NE.U32.AND P0, PT, R4, RZ, PT ;  /* 0x000000ff0400720c */ /* 0x000fda0003f05070 */
[----:B0-----:R-:W-:Y:S05]  /*0170*/  @P0 BRA `(.L_x_6) ;  /* 0x0000000000540947 */ /* 0x001fea0003800000 */
[----:B------:R-:W0:Y:S02]  /*0180*/  LDCU UR4, c[0x0][0x39c] ;  /* 0x00007380ff0477ac */ /* 0x000e240008000800 */
[----:B0-----:R-:W0:Y:S01]  /*0190*/  I2F.U32.RP R8, UR4 ;  /* 0x0000000400087d06 */ /* 0x001e220008209000 */
[----:B------:R-:W-:-:S07]  /*01a0*/  ISETP.NE.U32.AND P1, PT, RZ, UR4, PT ;  /* 0x00000004ff007c0c */ /* 0x000fce000bf25070 */
[----:B0-----:R-:W0:Y:S02]  /*01b0*/  MUFU.RCP R8, R8 ;  /* 0x0000000800087308 */ /* 0x001e240000001000 */
[----:B0-----:R-:W-:-:S06]  /*01c0*/  VIADD R4, R8, 0xffffffe ;  /* 0x0ffffffe08047836 */ /* 0x001fcc0000000000 */
[----:B------:R0:W1:Y:S02]  /*01d0*/  F2I.FTZ.U32.TRUNC.NTZ R5, R4 ;  /* 0x0000000400057305 */ /* 0x000064000021f000 */
[----:B0-----:R-:W-:Y:S02]  /*01e0*/  IMAD.MOV.U32 R4, RZ, RZ, RZ ;  /* 0x000000ffff047224 */ /* 0x001fe400078e00ff */
[----:B-1----:R-:W-:-:S04]  /*01f0*/  IMAD.MOV R11, RZ, RZ, -R5 ;  /* 0x000000ffff0b7224 */ /* 0x002fc800078e0a05 */
[----:B------:R-:W-:-:S04]  /*0200*/  IMAD R11, R11, UR4, RZ ;  /* 0x000000040b0b7c24 */ /* 0x000fc8000f8e02ff */
[----:B------:R-:W-:-:S06]  /*0210*/  IMAD.HI.U32 R5, R5, R11, R4 ;  /* 0x0000000b05057227 */ /* 0x000fcc00078e0004 */
[----:B------:R-:W-:-:S05]  /*0220*/  IMAD.HI.U32 R5, R5, R6, RZ ;  /* 0x0000000605057227 */ /* 0x000fca00078e00ff */
[----:B------:R-:W-:-:S05]  /*0230*/  IADD3 R5, PT, PT, -R5, RZ, RZ ;  /* 0x000000ff05057210 */ /* 0x000fca0007ffe1ff */
[----:B------:R-:W-:Y:S02]  /*0240*/  IMAD R10, R5, UR4, R6 ;  /* 0x00000004050a7c24 */ /* 0x000fe4000f8e0206 */
[----:B------:R-:W-:-:S03]  /*0250*/  HFMA2 R5, -RZ, RZ, 0, 0 ;  /* 0x00000000ff057431 */ /* 0x000fc600000001ff */
[----:B------:R-:W-:-:S13]  /*0260*/  ISETP.GE.U32.AND P0, PT, R10, UR4, PT ;  /* 0x000000040a007c0c */ /* 0x000fda000bf06070 */
[----:B------:R-:W-:-:S05]  /*0270*/  @P0 VIADD R10, R10, -UR4 ;  /* 0x800000040a0a0c36 */ /* 0x000fca0008000000 */
[----:B------:R-:W-:-:S13]  /*0280*/  ISETP.GE.U32.AND P0, PT, R10, UR4, PT ;  /* 0x000000040a007c0c */ /* 0x000fda000bf06070 */
[----:B------:R-:W-:Y:S01]  /*0290*/  @P0 VIADD R10, R10, -UR4 ;  /* 0x800000040a0a0c36 */ /* 0x000fe20008000000 */
[----:B------:R-:W-:-:S05]  /*02a0*/  @!P1 LOP3.LUT R10, RZ, UR4, RZ, 0x33, !PT ;  /* 0x00000004ff0a9c12 */ /* 0x000fca000f8e33ff */
[----:B------:R-:W-:Y:S01]  /*02b0*/  IMAD.MOV.U32 R4, RZ, RZ, R10 ;  /* 0x000000ffff047224 */ /* 0x000fe200078e000a */
[----:B------:R-:W-:Y:S06]  /*02c0*/  BRA `(.L_x_7) ;  /* 0x0000000000187947 */ /* 0x000fec0003800000 */
.L_x_6:
[----:B------:R-:W-:Y:S01]  /*02d0*/  IMAD.MOV.U32 R13, RZ, RZ, R6 ;  /* 0x000000ffff0d7224 */ /* 0x000fe200078e0006 */
[----:B------:R-:W-:Y:S01]  /*02e0*/  MOV R8, 0x310 ;  /* 0x0000031000087802 */ /* 0x000fe20000000f00 */
[----:B------:R-:W-:-:S07]  /*02f0*/  IMAD.MOV.U32 R12, RZ, RZ, R7 ;  /* 0x000000ffff0c7224 */ /* 0x000fce00078e0007 */
[----:B------:R-:W-:Y:S05]  /*0300*/  CALL.REL.NOINC `($__internal_0_$__cuda_sm20_rem_s64) ;  /* 0x0000000400747944 */ /* 0x000fea0003c00000 */
[----:B------:R-:W-:Y:S01]  /*0310*/  IMAD.MOV.U32 R4, RZ, RZ, R13 ;  /* 0x000000ffff047224 */ /* 0x000fe200078e000d */
[----:B------:R-:W-:-:S07]  /*0320*/  MOV R5, R10 ;  /* 0x0000000a00057202 */ /* 0x000fce0000000f00 */
.L_x_7:
[----:B------:R-:W-:Y:S05]  /*0330*/  BSYNC.RECONVERGENT B0 ;  /* 0x0000000000007941 */ /* 0x000fea0003800200 */
.L_x_5:
[----:B------:R-:W0:Y:S01]  /*0340*/  LDC R11, c[0x0][0x39c] ;  /* 0x0000e700ff0b7b82 */ /* 0x000e220000000800 */
[----:B------:R-:W-:Y:S01]  /*0350*/  BSSY.RECONVERGENT B0, `(.L_x_8) ;  /* 0x000001b000007945 */ /* 0x000fe20003800200 */
[----:B0-----:R-:W-:-:S05]  /*0360*/  IADD3 R13, P0, PT, R4, R11, RZ ;  /* 0x0000000b040d7210 */ /* 0x001fca0007f1e0ff */
[----:B------:R-:W-:-:S05]  /*0370*/  IMAD.X R12, R3, 0x1, R5, P0 ;  /* 0x00000001030c7824 */ /* 0x000fca00000e0605 */
[----:B------:R-:W-:-:S04]  /*0380*/  LOP3.LUT R4, R12, R3, RZ, 0xfc, !PT ;  /* 0x000000030c047212 */ /* 0x000fc800078efcff */
[----:B------:R-:W-:-:S13]  /*0390*/  ISETP.NE.U32.AND P0, PT, R4, RZ, PT ;  /* 0x000000ff0400720c */ /* 0x000fda0003f05070 */
[----:B------:R-:W-:Y:S05]  /*03a0*/  @P0 BRA `(.L_x_9) ;  /* 0x00000000004c0947 */ /* 0x000fea0003800000 */
[----:B------:R-:W0:Y:S01]  /*03b0*/  I2F.U32.RP R8, R11 ;  /* 0x0000000b00087306 */ /* 0x000e220000209000 */
[----:B------:R-:W-:-:S07]  /*03c0*/  ISETP.NE.U32.AND P1, PT, R11, RZ, PT ;  /* 0x000000ff0b00720c */ /* 0x000fce0003f25070 */
[----:B0-----:R-:W0:Y:S02]  /*03d0*/  MUFU.RCP R8, R8 ;  /* 0x0000000800087308 */ /* 0x001e240000001000 */
[----:B0-----:R-:W-:-:S06]  /*03e0*/  VIADD R4, R8, 0xffffffe ;  /* 0x0ffffffe08047836 */ /* 0x001fcc0000000000 */
[----:B------:R0:W1:Y:S02]  /*03f0*/  F2I.FTZ.U32.TRUNC.NTZ R5, R4 ;  /* 0x0000000400057305 */ /* 0x000064000021f000 */
[----:B0-----:R-:W-:Y:S02]  /*0400*/  HFMA2 R4, -RZ, RZ, 0, 0 ;  /* 0x00000000ff047431 */ /* 0x001fe400000001ff */
[----:B-1----:R-:W-:-:S04]  /*0410*/  IMAD.MOV R2, RZ, RZ, -R5 ;  /* 0x000000ffff027224 */ /* 0x002fc800078e0a05 */
[----:B------:R-:W-:-:S04]  /*0420*/  IMAD R15, R2, R11, RZ ;  /* 0x0000000b020f7224 */ /* 0x000fc800078e02ff */
[----:B------:R-:W-:-:S06]  /*0430*/  IMAD.HI.U32 R2, R5, R15, R4 ;  /* 0x0000000f05027227 */ /* 0x000fcc00078e0004 */
[----:B------:R-:W-:-:S04]  /*0440*/  IMAD.HI.U32 R2, R2, R13, RZ ;  /* 0x0000000d02027227 */ /* 0x000fc800078e00ff */
[----:B------:R-:W-:-:S04]  /*0450*/  IMAD.MOV R2, RZ, RZ, -R2 ;  /* 0x000000ffff027224 */ /* 0x000fc800078e0a02 */
[----:B------:R-:W-:-:S05]  /*0460*/  IMAD R2, R11, R2, R13 ;  /* 0x000000020b027224 */ /* 0x000fca00078e020d */
[----:B------:R-:W-:-:S13]  /*0470*/  ISETP.GE.U32.AND P0, PT, R2, R11, PT ;  /* 0x0000000b0200720c */ /* 0x000fda0003f06070 */
[----:B------:R-:W-:-:S05]  /*0480*/  @P0 IMAD.IADD R2, R2, 0x1, -R11 ;  /* 0x0000000102020824 */ /* 0x000fca00078e0a0b */
[----:B------:R-:W-:-:S13]  /*0490*/  ISETP.GE.U32.AND P0, PT, R2, R11, PT ;  /* 0x0000000b0200720c */ /* 0x000fda0003f06070 */
[----:B------:R-:W-:Y:S01]  /*04a0*/  @P0 IMAD.IADD R2, R2, 0x1, -R11 ;  /* 0x0000000102020824 */ /* 0x000fe200078e0a0b */
[----:B------:R-:W-:-:S04]  /*04b0*/  @!P1 LOP3.LUT R2, RZ, R11, RZ, 0x33, !PT ;  /* 0x0000000bff029212 */ /* 0x000fc800078e33ff */
[----:B------:R-:W-:Y:S01]  /*04c0*/  MOV R13, R2 ;  /* 0x00000002000d7202 */ /* 0x000fe20000000f00 */
[----:B------:R-:W-:Y:S06]  /*04d0*/  BRA `(.L_x_10) ;  /* 0x0000000000087947 */ /* 0x000fec0003800000 */
.L_x_9:
[----:B------:R-:W-:-:S07]  /*04e0*/  MOV R8, 0x500 ;  /* 0x0000050000087802 */ /* 0x000fce0000000f00 */
[----:B------:R-:W-:Y:S05]  /*04f0*/  CALL.REL.NOINC `($__internal_0_$__cuda_sm20_rem_s64) ;  /* 0x0000000000f87944 */ /* 0x000fea0003c00000 */
.L_x_10:
[----:B------:R-:W-:Y:S05]  /*0500*/  BSYNC.RECONVERGENT B0 ;  /* 0x0000000000007941 */ /* 0x000fea0003800200 */
.L_x_8:
[----:B------:R-:W0:Y:S01]  /*0510*/  LDC.64 R10, c[0x0][0x380] ;  /* 0x0000e000ff0a7b82 */ /* 0x000e220000000a00 */
[----:B------:R-:W-:Y:S02]  /*0520*/  IMAD.MOV.U32 R4, RZ, RZ, -0x1 ;  /* 0xffffffffff047424 */ /* 0x000fe400078e00ff */
[----:B------:R-:W-:Y:S02]  /*0530*/  IMAD.MOV.U32 R5, RZ, RZ, -0x1 ;  /* 0xffffffffff057424 */ /* 0x000fe400078e00ff */
[----:B0-----:R-:W-:-:S05]  /*0540*/  IMAD.WIDE R10, R13, 0x8, R10 ;  /* 0x000000080d0a7825 */ /* 0x001fca00078e020a */
[----:B------:R-:W2:Y:S01]  /*0550*/  ATOMG.E.CAS.64.STRONG.GPU PT, R4, [R10], R4, R6 ;  /* 0x000000040a0473a9 */ /* 0x000ea200001ee506 */
[----:B------:R-:W-:Y:S01]  /*0560*/  BSSY B0, `(.L_x_11) ;  /* 0x0000032000007945 */ /* 0x000fe20003800000 */
[C---:B--2---:R-:W-:Y:S02]  /*0570*/  ISETP.NE.U32.AND P0, PT, R4.reuse, R6, PT ;  /* 0x000000060400720c */ /* 0x044fe40003f05070 */
[----:B------:R-:W-:Y:S02]  /*0580*/  ISETP.EQ.U32.AND P1, PT, R4, -0x1, PT ;  /* 0xffffffff0400780c */ /* 0x000fe40003f22070 */
[----:B------:R-:W-:-:S04]  /*0590*/  ISETP.NE.AND.EX P0, PT, R5, R7, PT, P0 ;  /* 0x000000070500720c */ /* 0x000fc80003f05300 */
[----:B------:R-:W-:-:S13]  /*05a0*/  ISETP.EQ.OR.EX P0, PT, R5, -0x1, !P0, P1 ;  /* 0xffffffff0500780c */ /* 0x000fda0004702710 */
[----:B------:R-:W-:Y:S05]  /*05b0*/  @P0 BRA `(.L_x_12) ;  /* 0x0000000000a40947 */ /* 0x000fea0003800000 */
[----:B------:R-:W0:Y:S01]  /*05c0*/  LDC R2, c[0x0][0x39c] ;  /* 0x0000e700ff027b82 */ /* 0x000e220000000800 */
[----:B------:R-:W-:-:S07]  /*05d0*/  IMAD.MOV.U32 R16, RZ, RZ, RZ ;  /* 0x000000ffff107224 */ /* 0x000fce00078e00ff */
[----:B------:R-:W1:Y:S08]  /*05e0*/  LDC R8, c[0x0][0x39c] ;  /* 0x0000e700ff087b82 */ /* 0x000e700000000800 */
[----:B------:R-:W2:Y:S01]  /*05f0*/  LDC.64 R10, c[0x0][0x380] ;  /* 0x0000e000ff0a7b82 */ /* 0x000ea20000000a00 */
[----:B0-----:R-:W-:-:S04]  /*0600*/  IABS R2, R2 ;  /* 0x0000000200027213 */ /* 0x001fc80000000000 */
[----:B------:R-:W0:Y:S01]  /*0610*/  I2F.RP R12, R2 ;  /* 0x00000002000c7306 */ /* 0x000e220000209400 */
[----:B-1----:R-:W-:Y:S02]  /*0620*/  ISETP.NE.AND P2, PT, R8, RZ, PT ;  /* 0x000000ff0800720c */ /* 0x002fe40003f45270 */
[----:B------:R-:W-:-:S05]  /*0630*/  IABS R18, R8 ;  /* 0x0000000800127213 */ /* 0x000fca0000000000 */
[----:B0-----:R-:W0:Y:S02]  /*0640*/  MUFU.RCP R12, R12 ;  /* 0x0000000c000c7308 */ /* 0x001e240000001000 */
[----:B0-----:R-:W-:-:S06]  /*0650*/  VIADD R4, R12, 0xffffffe ;  /* 0x0ffffffe0c047836 */ /* 0x001fcc0000000000 */
[----:B------:R0:W1:Y:S02]  /*0660*/  F2I.FTZ.U32.TRUNC.NTZ R5, R4 ;  /* 0x0000000400057305 */ /* 0x000064000021f000 */
[----:B0-----:R-:W-:Y:S01]  /*0670*/  IMAD.MOV.U32 R4, RZ, RZ, RZ ;  /* 0x000000ffff047224 */ /* 0x001fe200078e00ff */
[----:B-1----:R-:W-:-:S05]  /*0680*/  IADD3 R15, PT, PT, RZ, -R5, RZ ;  /* 0x80000005ff0f7210 */ /* 0x002fca0007ffe0ff */
[----:B------:R-:W-:-:S04]  /*0690*/  IMAD R15, R15, R2, RZ ;  /* 0x000000020f0f7224 */ /* 0x000fc800078e02ff */
[----:B--2---:R-:W-:-:S07]  /*06a0*/  IMAD.HI.U32 R12, R5, R15, R4 ;  /* 0x0000000f050c7227 */ /* 0x004fce00078e0004 */
.L_x_14:
[----:B------:R-:W-:Y:S01]  /*06b0*/  VIADD R13, R13, 0x1 ;  /* 0x000000010d0d7836 */ /* 0x000fe20000000000 */
[----:B------:R-:W-:Y:S05]  /*06c0*/  YIELD ;  /* 0x0000000000007946 */ /* 0x000fea0003800000 */
[----:B------:R-:W-:Y:S01]  /*06d0*/  IABS R5, R13 ;  /* 0x0000000d00057213 */ /* 0x000fe20000000000 */
[----:B------:R-:W-:Y:S01]  /*06e0*/  VIADD R16, R16, 0x1 ;  /* 0x0000000110107836 */ /* 0x000fe20000000000 */
[----:B------:R-:W-:-:S03]  /*06f0*/  ISETP.GE.AND P1, PT, R13, RZ, PT ;  /* 0x000000ff0d00720c */ /* 0x000fc60003f26270 */
[----:B------:R-:W-:-:S05]  /*0700*/  IMAD.HI.U32 R4, R12, R5, RZ ;  /* 0x000000050c047227 */ /* 0x000fca00078e00ff */
[----:B------:R-:W-:-:S05]  /*0710*/  IADD3 R4, PT, PT, -R4, RZ, RZ ;  /* 0x000000ff04047210 */ /* 0x000fca0007ffe1ff */
[----:B------:R-:W-:-:S05]  /*0720*/  IMAD R5, R18, R4, R5 ;  /* 0x0000000412057224 */ /* 0x000fca00078e0205 */
[----:B------:R-:W-:-:S13]  /*0730*/  ISETP.GT.U32.AND P0, PT, R2, R5, PT ;  /* 0x000000050200720c */ /* 0x000fda0003f04070 */
[----:B------:R-:W-:-:S05]  /*0740*/  @!P0 IMAD.IADD R5, R5, 0x1, -R18 ;  /* 0x0000000105058824 */ /* 0x000fca00078e0a12 */
[----:B------:R-:W-:-:S13]  /*0750*/  ISETP.GT.U32.AND P0, PT, R2, R5, PT ;  /* 0x000000050200720c */ /* 0x000fda0003f04070 */
[----:B------:R-:W-:Y:S01]  /*0760*/  @!P0 IMAD.IADD R5, R5, 0x1, -R18 ;  /* 0x0000000105058824 */ /* 0x000fe200078e0a12 */
[----:B------:R-:W-:-:S04]  /*0770*/  ISETP.NE.AND P0, PT, R16, R8, PT ;  /* 0x000000081000720c */ /* 0x000fc80003f05270 */
[----:B------:R-:W-:-:S09]  /*0780*/  @!P1 IADD3 R5, PT, PT, -R5, RZ, RZ ;  /* 0x000000ff05059210 */ /* 0x000fd20007ffe1ff */
[----:B------:R-:W-:Y:S05]  /*0790*/  @!P0 BRA `(.L_x_13) ;  /* 0x0000000000388947 */ /* 0x000fea0003800000 */
[----:B------:R-:W-:Y:S01]  /*07a0*/  IMAD.MOV.U32 R13, RZ, RZ, R5 ;  /* 0x000000ffff0d7224 */ /* 0x000fe200078e0005 */
[----:B------:R-:W-:Y:S01]  /*07b0*/  @!P2 LOP3.LUT R13, RZ, R8, RZ, 0x33, !PT ;  /* 0x00000008ff0da212 */ /* 0x000fe200078e33ff */
[----:B------:R-:W-:Y:S02]  /*07c0*/  IMAD.MOV.U32 R4, RZ, RZ, -0x1 ;  /* 0xffffffffff047424 */ /* 0x000fe400078e00ff */
[----:B------:R-:W-:Y:S02]  /*07d0*/  IMAD.MOV.U32 R5, RZ, RZ, -0x1 ;  /* 0xffffffffff057424 */ /* 0x000fe400078e00ff */
[----:B------:R-:W-:-:S05]  /*07e0*/  IMAD.WIDE R14, R13, 0x8, R10 ;  /* 0x000000080d0e7825 */ /* 0x000fca00078e020a */
[----:B------:R-:W2:Y:S02]  /*07f0*/  ATOMG.E.CAS.64.STRONG.GPU PT, R4, [R14], R4, R6 ;  /* 0x000000040e0473a9 */ /* 0x000ea400001ee506 */
[C---:B--2---:R-:W-:Y:S02]  /*0800*/  ISETP.NE.U32.AND P0, PT, R4.reuse, R6, PT ;  /* 0x000000060400720c */ /* 0x044fe40003f05070 */
[----:B------:R-:W-:Y:S02]  /*0810*/  ISETP.EQ.U32.AND P1, PT, R4, -0x1, PT ;  /* 0xffffffff0400780c */ /* 0x000fe40003f22070 */
[----:B------:R-:W-:-:S04]  /*0820*/  ISETP.NE.AND.EX P0, PT, R5, R7, PT, P0 ;  /* 0x000000070500720c */ /* 0x000fc80003f05300 */
[----:B------:R-:W-:-:S13]  /*0830*/  ISETP.EQ.OR.EX P0, PT, R5, -0x1, !P0, P1 ;  /* 0xffffffff0500780c */ /* 0x000fda0004702710 */
[----:B------:R-:W-:Y:S05]  /*0840*/  @!P0 BRA `(.L_x_14) ;  /* 0xfffffffc00988947 */ /* 0x000fea000383ffff */
.L_x_12:
[----:B------:R-:W0:Y:S02]  /*0850*/  LDC.64 R4, c[0x0][0x388] ;  /* 0x0000e200ff047b82 */ /* 0x000e240000000a00 */
[----:B0-----:R-:W-:-:S05]  /*0860*/  IMAD.WIDE R4, R13, 0x4, R4 ;  /* 0x000000040d047825 */ /* 0x001fca00078e0204 */
[----:B------:R0:W-:Y:S02]  /*0870*/  STG.E desc[UR6][R4.64], R0 ;  /* 0x0000000004007986 */ /* 0x0001e4000c101906 */
.L_x_13:
[----:B------:R-:W-:Y:S05]  /*0880*/  BSYNC B0 ;  /* 0x0000000000007941 */ /* 0x000fea0003800000 */
.L_x_11:
[----:B------:R-:W1:Y:S01]  /*0890*/  LDCU UR4, c[0x0][0x398] ;  /* 0x00007300ff0477ac */ /* 0x000e620008000800 */
[----:B0-----:R-:W-:-:S04]  /*08a0*/  IADD3 R0, PT, PT, R9, R0, RZ ;  /* 0x0000000009007210 */ /* 0x001fc80007ffe0ff */
[----:B-1----:R-:W-:-:S13]  /*08b0*/  ISETP.GE.AND P0, PT, R0, UR4, PT ;  /* 0x0000000400007c0c */ /* 0x002fda000bf06270 */
[----:B------:R-:W-:Y:S05]  /*08c0*/  @!P0 BRA `(.L_x_15) ;  /* 0xfffffff800088947 */ /* 0x000fea000383ffff */
[----:B------:R-:W-:Y:S05]  /*08d0*/  EXIT ;  /* 0x000000000000794d */ /* 0x000fea0003800000 */
        .weak           $__internal_0_$__cuda_sm20_rem_s64
        .type           $__internal_0_$__cuda_sm20_rem_s64,@function
        .size           $__internal_0_$__cuda_sm20_rem_s64,(.L_x_32 - $__internal_0_$__cuda_sm20_rem_s64)
$__internal_0_$__cuda_sm20_rem_s64:
[----:B------:R-:W-:Y:S02]  /*08e0*/  IADD3 R5, P1, PT, RZ, -R2, RZ ;  /* 0x80000002ff057210 */ /* 0x000fe40007f3e0ff */
[----:B------:R-:W-:-:S03]  /*08f0*/  ISETP.GE.AND P0, PT, R3, RZ, PT ;  /* 0x000000ff0300720c */ /* 0x000fc60003f06270 */
[----:B------:R-:W-:Y:S01]  /*0900*/  IMAD.X R10, RZ, RZ, ~R3, P1 ;  /* 0x000000ffff0a7224 */ /* 0x000fe200008e0e03 */
[----:B------:R-:W-:-:S04]  /*0910*/  SEL R4, R5, R2, !P0 ;  /* 0x0000000205047207 */ /* 0x000fc80004000000 */
[----:B------:R-:W-:-:S04]  /*0920*/  SEL R5, R10, R3, !P0 ;  /* 0x000000030a057207 */ /* 0x000fc80004000000 */
[----:B------:R-:W0:Y:S08]  /*0930*/  I2F.U64.RP R16, R4 ;  /* 0x0000000400107312 */ /* 0x000e300000309000 */
[----:B0-----:R-:W0:Y:S02]  /*0940*/  MUFU.RCP R16, R16 ;  /* 0x0000001000107308 */ /* 0x001e240000001000 */
[----:B0-----:R-:W-:-:S06]  /*0950*/  VIADD R10, R16, 0x1ffffffe ;  /* 0x1ffffffe100a7836 */ /* 0x001fcc0000000000 */
[----:B------:R-:W0:Y:S02]  /*0960*/  F2I.U64.TRUNC R10, R10 ;  /* 0x0000000a000a7311 */ /* 0x000e24000020d800 */
[----:B0-----:R-:W-:-:S04]  /*0970*/  IMAD.WIDE.U32 R14, R10, R4, RZ ;  /* 0x000000040a0e7225 */ /* 0x001fc800078e00ff */
[----:B------:R-:W-:Y:S01]  /*0980*/  IMAD R15, R10, R5, R15 ;  /* 0x000000050a0f7224 */ /* 0x000fe200078e020f */
[----:B------:R-:W-:-:S03]  /*0990*/  IADD3 R17, P0, PT, RZ, -R14, RZ ;  /* 0x8000000eff117210 */ /* 0x000fc60007f1e0ff */
[----:B------:R-:W-:Y:S02]  /*09a0*/  IMAD R15, R11, R4, R15 ;  /* 0x000000040b0f7224 */ /* 0x000fe400078e020f */
[----:B------:R-:W-:-:S04]  /*09b0*/  IMAD.HI.U32 R14, R10, R17, RZ ;  /* 0x000000110a0e7227 */ /* 0x000fc800078e00ff */
[----:B------:R-:W-:Y:S01]  /*09c0*/  IMAD.X R19, RZ, RZ, ~R15, P0 ;  /* 0x000000ffff137224 */ /* 0x000fe200000e0e0f */
[----:B------:R-:W-:-:S03]  /*09d0*/  MOV R15, R10 ;  /* 0x0000000a000f7202 */ /* 0x000fc60000000f00 */
[-C--:B------:R-:W-:Y:S02]  /*09e0*/  IMAD R21, R11, R19.reuse, RZ ;  /* 0x000000130b157224 */ /* 0x080fe400078e02ff */
[----:B------:R-:W-:-:S04]  /*09f0*/  IMAD.WIDE.U32 R14, P0, R10, R19, R14 ;  /* 0x000000130a0e7225 */ /* 0x000fc8000780000e */
[----:B------:R-:W-:-:S04]  /*0a00*/  IMAD.HI.U32 R14, P1, R11, R17, R14 ;  /* 0x000000110b0e7227 */ /* 0x000fc8000782000e */
[----:B------:R-:W-:Y:S01]  /*0a10*/  IMAD.HI.U32 R17, R11, R19, RZ ;  /* 0x000000130b117227 */ /* 0x000fe200078e00ff */
[----:B------:R-:W-:-:S03]  /*0a20*/  IADD3 R15, P2, PT, R21, R14, RZ ;  /* 0x0000000e150f7210 */ /* 0x000fc60007f5e0ff */
[----:B------:R-:W-:Y:S02]  /*0a30*/  IMAD.X R17, R17, 0x1, R11, P0 ;  /* 0x0000000111117824 */ /* 0x000fe400000e060b */
[----:B------:R-:W-:-:S03]  /*0a40*/  IMAD.WIDE.U32 R10, R15, R4, RZ ;  /* 0x000000040f0a7225 */ /* 0x000fc600078e00ff */
[----:B------:R-:W-:Y:S01]  /*0a50*/  IADD3.X R17, PT, PT, RZ, RZ, R17, P2, P1 ;  /* 0x000000ffff117210 */ /* 0x000fe200017e2411 */
[----:B------:R-:W-:Y:S01]  /*0a60*/  IMAD R11, R15, R5, R11 ;  /* 0x000000050f0b7224 */ /* 0x000fe200078e020b */
[----:B------:R-:W-:Y:S02]  /*0a70*/  IADD3 R19, P0, PT, RZ, -R10, RZ ;  /* 0x8000000aff137210 */ /* 0x000fe40007f1e0ff */
[----:B------:R-:W-:Y:S01]  /*0a80*/  ISETP.GE.AND P1, PT, R12, RZ, PT ;  /* 0x000000ff0c00720c */ /* 0x000fe20003f26270 */
[----:B------:R-:W-:Y:S01]  /*0a90*/  IMAD R11, R17, R4, R11 ;  /* 0x00000004110b7224 */ /* 0x000fe200078e020b */
[----:B------:R-:W-:Y:S01]  /*0aa0*/  IADD3 R10, P4, PT, RZ, -R13, RZ ;  /* 0x8000000dff0a7210 */ /* 0x000fe20007f9e0ff */
[----:B------:R-:W-:-:S03]  /*0ab0*/  IMAD.HI.U32 R14, R15, R19, RZ ;  /* 0x000000130f0e7227 */ /* 0x000fc600078e00ff */
[----:B------:R-:W-:Y:S01]  /*0ac0*/  SEL R13, R10, R13, !P1 ;  /* 0x0000000d0a0d7207 */ /* 0x000fe20004800000 */
[----:B------:R-:W-:-:S04]  /*0ad0*/  IMAD.X R16, RZ, RZ, ~R11, P0 ;  /* 0x000000ffff107224 */ /* 0x000fc800000e0e0b */
[----:B------:R-:W-:-:S04]  /*0ae0*/  IMAD.WIDE.U32 R14, P0, R15, R16, R14 ;  /* 0x000000100f0e7225 */ /* 0x000fc8000780000e */
[C---:B------:R-:W-:Y:S02]  /*0af0*/  IMAD R11, R17.reuse, R16, RZ ;  /* 0x00000010110b7224 */ /* 0x040fe400078e02ff */
[----:B------:R-:W-:Y:S01]  /*0b00*/  IMAD.HI.U32 R14, P2, R17, R19, R14 ;  /* 0x00000013110e7227 */ /* 0x000fe2000784000e */
[----:B------:R-:W-:-:S03]  /*0b10*/  IADD3.X R15, PT, PT, RZ, ~R12, RZ, P4, !PT ;  /* 0x8000000cff0f7210 */ /* 0x000fc600027fe4ff */
[----:B------:R-:W-:Y:S01]  /*0b20*/  IMAD.HI.U32 R16, R17, R16, RZ ;  /* 0x0000001011107227 */ /* 0x000fe200078e00ff */
[----:B------:R-:W-:Y:S02]  /*0b30*/  IADD3 R14, P3, PT, R11, R14, RZ ;  /* 0x0000000e0b0e7210 */ /* 0x000fe40007f7e0ff */
[----:B------:R-:W-:Y:S01]  /*0b40*/  SEL R15, R15, R12, !P1 ;  /* 0x0000000c0f0f7207 */ /* 0x000fe20004800000 */
[----:B------:R-:W-:Y:S02]  /*0b50*/  IMAD.X R17, R16, 0x1, R17, P0 ;  /* 0x0000000110117824 */ /* 0x000fe400000e0611 */
[----:B------:R-:W-:-:S03]  /*0b60*/  IMAD.HI.U32 R10, R14, R13, RZ ;  /* 0x0000000d0e0a7227 */ /* 0x000fc600078e00ff */
[----:B------:R-:W-:Y:S01]  /*0b70*/  IADD3.X R12, PT, PT, RZ, RZ, R17, P3, P2 ;  /* 0x000000ffff0c7210 */ /* 0x000fe20001fe4411 */
[----:B------:R-:W-:Y:S02]  /*0b80*/  IMAD.MOV.U32 R11, RZ, RZ, RZ ;  /* 0x000000ffff0b7224 */ /* 0x000fe400078e00ff */
[----:B------:R-:W-:-:S04]  /*0b90*/  IMAD.WIDE.U32 R10, R14, R15, R10 ;  /* 0x0000000f0e0a7225 */ /* 0x000fc800078e000a */
[C---:B------:R-:W-:Y:S02]  /*0ba0*/  IMAD R17, R12.reuse, R15, RZ ;  /* 0x0000000f0c117224 */ /* 0x040fe400078e02ff */
[----:B------:R-:W-:-:S04]  /*0bb0*/  IMAD.HI.U32 R10, P0, R12, R13, R10 ;  /* 0x0000000d0c0a7227 */ /* 0x000fc8000780000a */
[----:B------:R-:W-:Y:S01]  /*0bc0*/  IMAD.HI.U32 R12, R12, R15, RZ ;  /* 0x0000000f0c0c7227 */ /* 0x000fe200078e00ff */
[----:B------:R-:W-:-:S04]  /*0bd0*/  IADD3 R17, P2, PT, R17, R10, RZ ;  /* 0x0000000a11117210 */ /* 0x000fc80007f5e0ff */
[----:B------:R-:W-:Y:S01]  /*0be0*/  IADD3.X R12, PT, PT, R12, RZ, RZ, P0, !PT ;  /* 0x000000ff0c0c7210 */ /* 0x000fe200007fe4ff */
[----:B------:R-:W-:-:S04]  /*0bf0*/  IMAD.WIDE.U32 R10, R17, R4, RZ ;  /* 0x00000004110a7225 */ /* 0x000fc800078e00ff */
[----:B------:R-:W-:Y:S01]  /*0c00*/  IMAD.X R19, RZ, RZ, R12, P2 ;  /* 0x000000ffff137224 */ /* 0x000fe200010e060c */
[----:B------:R-:W-:Y:S01]  /*0c10*/  IADD3 R13, P2, PT, -R10, R13, RZ ;  /* 0x0000000d0a0d7210 */ /* 0x000fe20007f5e1ff */
[----:B------:R-:W-:-:S03]  /*0c20*/  IMAD R17, R17, R5, R11 ;  /* 0x0000000511117224 */ /* 0x000fc600078e020b */
[-C--:B------:R-:W-:Y:S01]  /*0c30*/  ISETP.GE.U32.AND P0, PT, R13, R4.reuse, PT ;  /* 0x000000040d00720c */ /* 0x080fe20003f06070 */
[----:B------:R-:W-:-:S04]  /*0c40*/  IMAD R10, R19, R4, R17 ;  /* 0x00000004130a7224 */ /* 0x000fc800078e0211 */
[----:B------:R-:W-:Y:S01]  /*0c50*/  IMAD.X R17, R15, 0x1, ~R10, P2 ;  /* 0x000000010f117824 */ /* 0x000fe200010e0e0a */
[----:B------:R-:W-:-:S04]  /*0c60*/  IADD3 R11, P2, PT, R13, -R4, RZ ;  /* 0x800000040d0b7210 */ /* 0x000fc80007f5e0ff */
[CC--:B------:R-:W-:Y:S02]  /*0c70*/  ISETP.GE.U32.AND.EX P0, PT, R17.reuse, R5.reuse, PT, P0 ;  /* 0x000000051100720c */ /* 0x0c0fe40003f06100 */
[----:B------:R-:W-:Y:S02]  /*0c80*/  IADD3.X R15, PT, PT, R17, ~R5, RZ, P2, !PT ;  /* 0x80000005110f7210 */ /* 0x000fe400017fe4ff */
[----:B------:R-:W-:Y:S02]  /*0c90*/  SEL R11, R11, R13, P0 ;  /* 0x0000000d0b0b7207 */ /* 0x000fe40000000000 */
[----:B------:R-:W-:Y:S02]  /*0ca0*/  SEL R15, R15, R17, P0 ;  /* 0x000000110f0f7207 */ /* 0x000fe40000000000 */
[CC--:B------:R-:W-:Y:S02]  /*0cb0*/  ISETP.GE.U32.AND P0, PT, R11.reuse, R4.reuse, PT ;  /* 0x000000040b00720c */ /* 0x0c0fe40003f06070 */
[----:B------:R-:W-:-:S02]  /*0cc0*/  IADD3 R13, P2, PT, R11, -R4, RZ ;  /* 0x800000040b0d7210 */ /* 0x000fc40007f5e0ff */
[----:B------:R-:W-:-:S03]  /*0cd0*/  ISETP.GE.U32.AND.EX P0, PT, R15, R5, PT, P0 ;  /* 0x000000050f00720c */ /* 0x000fc60003f06100 */
[----:B------:R-:W-:Y:S01]  /*0ce0*/  IMAD.X R10, R15, 0x1, ~R5, P2 ;  /* 0x000000010f0a7824 */ /* 0x000fe200010e0e05 */
[----:B------:R-:W-:-:S04]  /*0cf0*/  SEL R13, R13, R11, P0 ;  /* 0x0000000b0d0d7207 */ /* 0x000fc80000000000 */
[----:B------:R-:W-:Y:S02]  /*0d00*/  SEL R10, R10, R15, P0 ;  /* 0x0000000f0a0a7207 */ /* 0x000fe40000000000 */
[-C--:B------:R-:W-:Y:S02]  /*0d10*/  IADD3 R4, P2, PT, RZ, -R13.reuse, RZ ;  /* 0x8000000dff047210 */ /* 0x080fe40007f5e0ff */
[----:B------:R-:W-:Y:S02]  /*0d20*/  ISETP.NE.U32.AND P0, PT, R2, RZ, PT ;  /* 0x000000ff0200720c */ /* 0x000fe40003f05070 */
[----:B------:R-:W-:Y:S01]  /*0d30*/  SEL R13, R4, R13, !P1 ;  /* 0x0000000d040d7207 */ /* 0x000fe20004800000 */
[----:B------:R-:W-:Y:S01]  /*0d40*/  IMAD.X R5, RZ, RZ, ~R10, P2 ;  /* 0x000000ffff057224 */ /* 0x000fe200010e0e0a */
[----:B------:R-:W-:Y:S02]  /*0d50*/  MOV R4, R8 ;  /* 0x0000000800047202 */ /* 0x000fe40000000f00 */
[----:B------:R-:W-:-:S02]  /*0d60*/  ISETP.NE.AND.EX P0, PT, R3, RZ, PT, P0 ;  /* 0x000000ff0300720c */ /* 0x000fc40003f05300 */
[----:B------:R-:W-:Y:S01]  /*0d70*/  SEL R10, R5, R10, !P1 ;  /* 0x0000000a050a7207 */ /* 0x000fe20004800000 */
[----:B------:R-:W-:Y:S01]  /*0d80*/  IMAD.MOV.U32 R5, RZ, RZ, 0x0 ;  /* 0x00000000ff057424 */ /* 0x000fe200078e00ff */
[----:B------:R-:W-:Y:S02]  /*0d90*/  SEL R13, R13, 0xffffffff, P0 ;  /* 0xffffffff0d0d7807 */ /* 0x000fe40000000000 */
[----:B------:R-:W-:Y:S01]  /*0da0*/  SEL R10, R10, 0xffffffff, P0 ;  /* 0xffffffff0a0a7807 */ /* 0x000fe20000000000 */
[----:B------:R-:W-:Y:S06]  /*0db0*/  RET.REL.NODEC R4 `(_Z18test_insert_kernelPlPiS_ii) ;  /* 0xfffffff004907950 */ /* 0x000fec0003c3ffff */
.L_x_16:
        /* <DEDUP_REMOVED lines=12> */
.L_x_32:


//--------------------- .text._Z20maximum_value_kernelIfEvPT_S0_i --------------------------
	.section	.text._Z20maximum_value_kernelIfEvPT_S0_i,"ax",@progbits
	.align	128
        .global         _Z20maximum_value_kernelIfEvPT_S0_i
        .type           _Z20maximum_value_kernelIfEvPT_S0_i,@function
        .size           _Z20maximum_value_kernelIfEvPT_S0_i,(.L_x_35 - _Z20maximum_value_kernelIfEvPT_S0_i)
        .other          _Z20maximum_value_kernelIfEvPT_S0_i,@"STO_CUDA_ENTRY STV_DEFAULT"
_Z20maximum_value_kernelIfEvPT_S0_i:
.text._Z20maximum_value_kernelIfEvPT_S0_i:
        /* <DEDUP_REMOVED lines=11> */
[C---:B------:R-:W-:Y:S01]  /*00b0*/  IMAD.IADD R4, R0.reuse, 0x1, R5 ;  /* 0x0000000100047824 */ /* 0x040fe200078e0205 */
[----:B------:R-:W-:Y:S01]  /*00c0*/  ISETP.NE.U32.AND P2, PT, R0, RZ, PT ;  /* 0x000000ff0000720c */ /* 0x000fe20003f45070 */
[----:B------:R-:W-:Y:S01]  /*00d0*/  IMAD.MOV R9, RZ, RZ, -R0 ;  /* 0x000000ffff097224 */ /* 0x000fe200078e0a00 */
[----:B------:R-:W1:Y:S01]  /*00e0*/  LDCU UR8, c[0x0][0x388] ;  /* 0x00007100ff0877ac */ /* 0x000e620008000800 */
[----:B------:R-:W-:Y:S01]  /*00f0*/  BSSY.RECONVERGENT B0, `(.L_x_17) ;  /* 0x0000028000007945 */ /* 0x000fe20003800200 */
[C---:B------:R-:W-:Y:S02]  /*0100*/  ISETP.GE.AND P0, PT, R4.reuse, UR6, PT ;  /* 0x0000000604007c0c */ /* 0x040fe4000bf06270 */
[----:B------:R-:W-:Y:S01]  /*0110*/  VIMNMX R7, PT, PT, R4, UR6, !PT ;  /* 0x0000000604077c48 */ /* 0x000fe2000ffe0100 */
[----:B------:R-:W2:Y:S01]  /*0120*/  LDCU.64 UR4, c[0x0][0x358] ;  /* 0x00006b00ff0477ac */ /* 0x000ea20008000a00 */
[----:B------:R-:W-:Y:S01]  /*0130*/  SEL R6, RZ, 0x1, P0 ;  /* 0x00000001ff067807 */ /* 0x000fe20000000000 */
[----:B------:R-:W3:Y:S03]  /*0140*/  LDCU UR7, c[0x0][0x388] ;  /* 0x00007100ff0777ac */ /* 0x000ee60008000800 */
[----:B------:R-:W-:Y:S01]  /*0150*/  IADD3 R7, PT, PT, R7, -R4, -R6 ;  /* 0x8000000407077210 */ /* 0x000fe20007ffe806 */
[----:B0-----:R-:W0:Y:S02]  /*0160*/  MUFU.RCP R8, R8 ;  /* 0x0000000800087308 */ /* 0x001e240000001000 */
[----:B0-----:R-:W-:-:S06]  /*0170*/  VIADD R2, R8, 0xffffffe ;  /* 0x0ffffffe08027836 */ /* 0x001fcc0000000000 */
[----:B------:R0:W4:Y:S02]  /*0180*/  F2I.FTZ.U32.TRUNC.NTZ R3, R2 ;  /* 0x0000000200037305 */ /* 0x000124000021f000 */
[----:B0-----:R-:W-:Y:S02]  /*0190*/  HFMA2 R2, -RZ, RZ, 0, 0 ;  /* 0x00000000ff027431 */ /* 0x001fe400000001ff */
[----:B----4-:R-:W-:-:S04]  /*01a0*/  IMAD R9, R9, R3, RZ ;  /* 0x0000000309097224 */ /* 0x010fc800078e02ff */
[----:B------:R-:W-:-:S06]  /*01b0*/  IMAD.HI.U32 R8, R3, R9, R2 ;  /* 0x0000000903087227 */ /* 0x000fcc00078e0002 */
[----:B------:R-:W-:-:S04]  /*01c0*/  IMAD.HI.U32 R9, R8, R7, RZ ;  /* 0x0000000708097227 */ /* 0x000fc800078e00ff */
[----:B------:R-:W-:-:S04]  /*01d0*/  IMAD.MOV R2, RZ, RZ, -R9 ;  /* 0x000000ffff027224 */ /* 0x000fc800078e0a09 */
[----:B------:R-:W-:Y:S02]  /*01e0*/  IMAD R7, R0, R2, R7 ;  /* 0x0000000200077224 */ /* 0x000fe400078e0207 */
[----:B------:R-:W0:Y:S03]  /*01f0*/  LDC.64 R2, c[0x0][0x380] ;  /* 0x0000e000ff027b82 */ /* 0x000e260000000a00 */
[----:B------:R-:W-:-:S13]  /*0200*/  ISETP.GE.U32.AND P0, PT, R7, R0, PT ;  /* 0x000000000700720c */ /* 0x000fda0003f06070 */
[----:B------:R-:W-:Y:S01]  /*0210*/  @P0 IMAD.IADD R7, R7, 0x1, -R0 ;  /* 0x0000000107070824 */ /* 0x000fe200078e0a00 */
[----:B------:R-:W-:-:S04]  /*0220*/  @P0 IADD3 R9, PT, PT, R9, 0x1, RZ ;  /* 0x0000000109090810 */ /* 0x000fc80007ffe0ff */
[----:B------:R-:W-:-:S13]  /*0230*/  ISETP.GE.U32.AND P1, PT, R7, R0, PT ;  /* 0x000000000700720c */ /* 0x000fda0003f26070 */
[----:B------:R-:W-:Y:S01]  /*0240*/  @P1 VIADD R9, R9, 0x1 ;  /* 0x0000000109091836 */ /* 0x000fe20000000000 */
[----:B------:R-:W-:-:S05]  /*0250*/  @!P2 LOP3.LUT R9, RZ, R0, RZ, 0x33, !PT ;  /* 0x00000000ff09a212 */ /* 0x000fca00078e33ff */
[----:B------:R-:W-:-:S05]  /*0260*/  IMAD.IADD R4, R6, 0x1, R9 ;  /* 0x0000000106047824 */ /* 0x000fca00078e0209 */
[C---:B------:R-:W-:Y:S02]  /*0270*/  LOP3.LUT R6, R4.reuse, 0x3, RZ, 0xc0, !PT ;  /* 0x0000000304067812 */ /* 0x040fe400078ec0ff */
[----:B------:R-:W-:Y:S02]  /*0280*/  ISETP.GE.U32.AND P1, PT, R4, 0x3, PT ;  /* 0x000000030400780c */ /* 0x000fe40003f26070 */
[----:B------:R-:W-:-:S13]  /*0290*/  ISETP.NE.AND P0, PT, R6, 0x3, PT ;  /* 0x000000030600780c */ /* 0x000fda0003f05270 */
[----:B0123--:R-:W-:Y:S05]  /*02a0*/  @!P0 BRA `(.L_x_18) ;  /* 0x0000000000308947 */ /* 0x00ffea0003800000 */
[----:B------:R-:W0:Y:S01]  /*02b0*/  LDC.64 R8, c[0x0][0x380] ;  /* 0x0000e000ff087b82 */ /* 0x000e220000000a00 */
[----:B------:R-:W-:-:S04]  /*02c0*/  IADD3 R4, PT, PT, R4, 0x1, RZ ;  /* 0x0000000104047810 */ /* 0x000fc80007ffe0ff */
[----:B------:R-:W-:-:S05]  /*02d0*/  LOP3.LUT R4, R4, 0x3, RZ, 0xc0, !PT ;  /* 0x0000000304047812 */ /* 0x000fca00078ec0ff */
[----:B------:R-:W-:-:S07]  /*02e0*/  IMAD.MOV R4, RZ, RZ, -R4 ;  /* 0x000000ffff047224 */ /* 0x000fce00078e0a04 */
.L_x_19:
[----:B01----:R-:W-:-:S05]  /*02f0*/  IMAD.WIDE R6, R5, 0x4, R8 ;  /* 0x0000000405067825 */ /* 0x003fca00078e0208 */
[----:B------:R-:W2:Y:S01]  /*0300*/  LDG.E R10, desc[UR4][R6.64] ;  /* 0x00000004060a7981 */ /* 0x000ea2000c1e1900 */
[----:B------:R-:W-:Y:S01]  /*0310*/  VIADD R4, R4, 0x1 ;  /* 0x0000000104047836 */ /* 0x000fe20000000000 */
[----:B------:R-:W-:-:S04]  /*0320*/  IADD3 R5, PT, PT, R0, R5, RZ ;  /* 0x0000000500057210 */ /* 0x000fc80007ffe0ff */
[----:B------:R-:W-:Y:S02]  /*0330*/  ISETP.NE.AND P0, PT, R4, RZ, PT ;  /* 0x000000ff0400720c */ /* 0x000fe40003f05270 */
[----:B--2---:R-:W-:-:S05]  /*0340*/  FMNMX R11, R10, UR7, !PT ;  /* 0x000000070a0b7c09 */ /* 0x004fca000f800000 */
[----:B------:R1:W-:Y:S06]  /*0350*/  STG.E desc[UR4][R6.64], R11 ;  /* 0x0000000b06007986 */ /* 0x0003ec000c101904 */
[----:B------:R-:W-:Y:S05]  /*0360*/  @P0 BRA `(.L_x_19) ;  /* 0xfffffffc00e00947 */ /* 0x000fea000383ffff */
.L_x_18:
[----:B------:R-:W-:Y:S05]  /*0370*/  BSYNC.RECONVERGENT B0 ;  /* 0x0000000000007941 */ /* 0x000fea0003800200 */
.L_x_17:
[----:B------:R-:W-:Y:S05]  /*0380*/  @!P1 EXIT ;  /* 0x000000000000994d */ /* 0x000fea0003800000 */
.L_x_20:
[----:B0-----:R-:W-:-:S05]  /*0390*/  IMAD.WIDE R12, R5, 0x4, R2 ;  /* 0x00000004050c7825 */ /* 0x001fca00078e0202 */
[----:B------:R-:W2:Y:S01]  /*03a0*/  LDG.E R4, desc[UR4][R12.64] ;  /* 0x000000040c047981 */ /* 0x000ea2000c1e1900 */
[----:B-1----:R-:W-:Y:S01]  /*03b0*/  IMAD.WIDE R6, R0, 0x4, R12 ;  /* 0x0000000400067825 */ /* 0x002fe200078e020c */
[----:B--2---:R-:W-:-:S05]  /*03c0*/  FMNMX R15, R4, UR8, !PT ;  /* 0x00000008040f7c09 */ /* 0x004fca000f800000 */
[----:B------:R0:W-:Y:S04]  /*03d0*/  STG.E desc[UR4][R12.64], R15 ;  /* 0x0000000f0c007986 */ /* 0x0001e8000c101904 */
[----:B------:R-:W2:Y:S01]  /*03e0*/  LDG.E R4, desc[UR4][R6.64] ;  /* 0x0000000406047981 */ /* 0x000ea2000c1e1900 */
[----:B------:R-:W-:Y:S01]  /*03f0*/  IMAD.WIDE R8, R0, 0x4, R6 ;  /* 0x0000000400087825 */ /* 0x000fe200078e0206 */
[----:B--2---:R-:W-:-:S05]  /*0400*/  FMNMX R17, R4, UR8, !PT ;  /* 0x0000000804117c09 */ /* 0x004fca000f800000 */
[----:B------:R0:W-:Y:S04]  /*0410*/  STG.E desc[UR4][R6.64], R17 ;  /* 0x0000001106007986 */ /* 0x0001e8000c101904 */
[----:B------:R-:W2:Y:S01]  /*0420*/  LDG.E R4, desc[UR4][R8.64] ;  /* 0x0000000408047981 */ /* 0x000ea2000c1e1900 */
[----:B------:R-:W-:Y:S01]  /*0430*/  IMAD.WIDE R10, R0, 0x4, R8 ;  /* 0x00000004000a7825 */ /* 0x000fe200078e0208 */
[----:B--2---:R-:W-:-:S05]  /*0440*/  FMNMX R19, R4, UR8, !PT ;  /* 0x0000000804137c09 */ /* 0x004fca000f800000 */
[----:B------:R0:W-:Y:S04]  /*0450*/  STG.E desc[UR4][R8.64], R19 ;  /* 0x0000001308007986 */ /* 0x0001e8000c101904 */
[----:B------:R-:W2:Y:S01]  /*0460*/  LDG.E R4, desc[UR4][R10.64] ;  /* 0x000000040a047981 */ /* 0x000ea2000c1e1900 */
[----:B------:R-:W-:-:S05]  /*0470*/  IMAD R5, R0, 0x4, R5 ;  /* 0x0000000400057824 */ /* 0x000fca00078e0205 */
[----:B------:R-:W-:Y:S02]  /*0480*/  ISETP.GE.AND P0, PT, R5, UR6, PT ;  /* 0x0000000605007c0c */ /* 0x000fe4000bf06270 */
[----:B--2---:R-:W-:-:S05]  /*0490*/  FMNMX R21, R4, UR8, !PT ;  /* 0x0000000804157c09 */ /* 0x004fca000f800000 */
[----:B------:R0:W-:Y:S06]  /*04a0*/  STG.E desc[UR4][R10.64], R21 ;  /* 0x000000150a007986 */ /* 0x0001ec000c101904 */
[----:B------:R-:W-:Y:S05]  /*04b0*/  @!P0 BRA `(.L_x_20) ;  /* 0xfffffffc00b48947 */ /* 0x000fea000383ffff */
[----:B------:R-:W-:Y:S05]  /*04c0*/  EXIT ;  /* 0x000000000000794d */ /* 0x000fea0003800000 */
.L_x_21:
        /* <DEDUP_REMOVED lines=11> */
.L_x_35:


//--------------------- .text._Z11fill_kernelIfEvPT_S0_i --------------------------
	.section	.text._Z11fill_kernelIfEvPT_S0_i,"ax",@progbits
	.align	128
        .global         _Z11fill_kernelIfEvPT_S0_i
        .type           _Z11fill_kernelIfEvPT_S0_i,@function
        .size           _Z11fill_kernelIfEvPT_S0_i,(.L_x_36 - _Z11fill_kernelIfEvPT_S0_i)
        .other          _Z11fill_kernelIfEvPT_S0_i,@"STO_CUDA_ENTRY STV_DEFAULT"
_Z11fill_kernelIfEvPT_S0_i:
.text._Z11fill_kernelIfEvPT_S0_i:
        /* <DEDUP_REMOVED lines=11> */
[C---:B------:R-:W-:Y:S01]  /*00b0*/  IADD3 R2, PT, PT, R0.reuse, R3, RZ ;  /* 0x0000000300027210 */ /* 0x040fe20007ffe0ff */
[----:B------:R-:W-:Y:S01]  /*00c0*/  IMAD.MOV R9, RZ, RZ, -R0 ;  /* 0x000000ffff097224 */ /* 0x000fe200078e0a00 */
[----:B------:R-:W-:Y:S01]  /*00d0*/  ISETP.NE.U32.AND P2, PT, R0, RZ, PT ;  /* 0x000000ff0000720c */ /* 0x000fe20003f45070 */
[----:B------:R-:W1:Y:S01]  /*00e0*/  LDCU.64 UR4, c[0x0][0x358] ;  /* 0x00006b00ff0477ac */ /* 0x000e620008000a00 */
[C---:B------:R-:W-:Y:S01]  /*00f0*/  ISETP.GE.AND P0, PT, R2.reuse, UR6, PT ;  /* 0x0000000602007c0c */ /* 0x040fe2000bf06270 */
[----:B------:R-:W-:Y:S01]  /*0100*/  BSSY.RECONVERGENT B0, `(.L_x_22) ;  /* 0x0000023000007945 */ /* 0x000fe20003800200 */
[----:B------:R-:W-:Y:S02]  /*0110*/  VIMNMX R7, PT, PT, R2, UR6, !PT ;  /* 0x0000000602077c48 */ /* 0x000fe4000ffe0100 */
[----:B------:R-:W-:-:S04]  /*0120*/  SEL R6, RZ, 0x1, P0 ;  /* 0x00000001ff067807 */ /* 0x000fc80000000000 */
[----:B------:R-:W-:Y:S01]  /*0130*/  IADD3 R7, PT, PT, R7, -R2, -R6 ;  /* 0x8000000207077210 */ /* 0x000fe20007ffe806 */
[----:B0-----:R-:W0:Y:S02]  /*0140*/  MUFU.RCP R8, R8 ;  /* 0x0000000800087308 */ /* 0x001e240000001000 */
[----:B0-----:R-:W-:-:S06]  /*0150*/  VIADD R4, R8, 0xffffffe ;  /* 0x0ffffffe08047836 */ /* 0x001fcc0000000000 */
[----:B------:R0:W2:Y:S02]  /*0160*/  F2I.FTZ.U32.TRUNC.NTZ R5, R4 ;  /* 0x0000000400057305 */ /* 0x0000a4000021f000 */
[----:B0-----:R-:W-:Y:S02]  /*0170*/  IMAD.MOV.U32 R4, RZ, RZ, RZ ;  /* 0x000000ffff047224 */ /* 0x001fe400078e00ff */
[----:B--2---:R-:W-:-:S04]  /*0180*/  IMAD R9, R9, R5, RZ ;  /* 0x0000000509097224 */ /* 0x004fc800078e02ff */
[----:B------:R-:W-:-:S06]  /*0190*/  IMAD.HI.U32 R8, R5, R9, R4 ;  /* 0x0000000905087227 */ /* 0x000fcc00078e0004 */
[----:B------:R-:W-:-:S04]  /*01a0*/  IMAD.HI.U32 R5, R8, R7, RZ ;  /* 0x0000000708057227 */ /* 0x000fc800078e00ff */
[----:B------:R-:W-:-:S04]  /*01b0*/  IMAD.MOV R2, RZ, RZ, -R5 ;  /* 0x000000ffff027224 */ /* 0x000fc800078e0a05 */
[----:B------:R-:W-:-:S05]  /*01c0*/  IMAD R7, R0, R2, R7 ;  /* 0x0000000200077224 */ /* 0x000fca00078e0207 */
[----:B------:R-:W-:-:S13]  /*01d0*/  ISETP.GE.U32.AND P0, PT, R7, R0, PT ;  /* 0x000000000700720c */ /* 0x000fda0003f06070 */
[----:B------:R-:W-:Y:S01]  /*01e0*/  @P0 IADD3 R7, PT, PT, -R0, R7, RZ ;  /* 0x0000000700070210 */ /* 0x000fe20007ffe1ff */
[----:B------:R-:W-:-:S03]  /*01f0*/  @P0 VIADD R5, R5, 0x1 ;  /* 0x0000000105050836 */ /* 0x000fc60000000000 */
[----:B------:R-:W-:-:S13]  /*0200*/  ISETP.GE.U32.AND P1, PT, R7, R0, PT ;  /* 0x000000000700720c */ /* 0x000fda0003f26070 */
[----:B------:R-:W-:Y:S02]  /*0210*/  @P1 IADD3 R5, PT, PT, R5, 0x1, RZ ;  /* 0x0000000105051810 */ /* 0x000fe40007ffe0ff */
[----:B------:R-:W-:-:S05]  /*0220*/  @!P2 LOP3.LUT R5, RZ, R0, RZ, 0x33, !PT ;  /* 0x00000000ff05a212 */ /* 0x000fca00078e33ff */
[----:B------:R-:W-:-:S05]  /*0230*/  IMAD.IADD R2, R6, 0x1, R5 ;  /* 0x0000000106027824 */ /* 0x000fca00078e0205 */
[C---:B------:R-:W-:Y:S02]  /*0240*/  LOP3.LUT R4, R2.reuse, 0x3, RZ, 0xc0, !PT ;  /* 0x0000000302047812 */ /* 0x040fe400078ec0ff */
[----:B------:R-:W-:Y:S02]  /*0250*/  ISETP.GE.U32.AND P1, PT, R2, 0x3, PT ;  /* 0x000000030200780c */ /* 0x000fe40003f26070 */
[----:B------:R-:W-:-:S13]  /*0260*/  ISETP.NE.AND P0, PT, R4, 0x3, PT ;  /* 0x000000030400780c */ /* 0x000fda0003f05270 */
[----:B-1----:R-:W-:Y:S05]  /*0270*/  @!P0 BRA `(.L_x_23) ;  /* 0x00000000002c8947 */ /* 0x002fea0003800000 */
[----:B------:R-:W0:Y:S01]  /*0280*/  LDC R9, c[0x0][0x388] ;  /* 0x0000e200ff097b82 */ /* 0x000e220000000800 */
[----:B------:R-:W-:-:S04]  /*0290*/  IADD3 R2, PT, PT, R2, 0x1, RZ ;  /* 0x0000000102027810 */ /* 0x000fc80007ffe0ff */
[----:B------:R-:W-:-:S03]  /*02a0*/  LOP3.LUT R2, R2, 0x3, RZ, 0xc0, !PT ;  /* 0x0000000302027812 */ /* 0x000fc600078ec0ff */
[----:B------:R-:W1:Y:S02]  /*02b0*/  LDC.64 R6, c[0x0][0x380] ;  /* 0x0000e000ff067b82 */ /* 0x000e640000000a00 */
[----:B------:R-:W-:-:S07]  /*02c0*/  IMAD.MOV R2, RZ, RZ, -R2 ;  /* 0x000000ffff027224 */ /* 0x000fce00078e0a02 */
.L_x_24:
[----:B-1----:R-:W-:Y:S01]  /*02d0*/  IMAD.WIDE R4, R3, 0x4, R6 ;  /* 0x0000000403047825 */ /* 0x002fe200078e0206 */
[----:B------:R-:W-:-:S03]  /*02e0*/  IADD3 R2, PT, PT, R2, 0x1, RZ ;  /* 0x0000000102027810 */ /* 0x000fc60007ffe0ff */
[----:B------:R-:W-:Y:S01]  /*02f0*/  IMAD.IADD R3, R0, 0x1, R3 ;  /* 0x0000000100037824 */ /* 0x000fe200078e0203 */
[----:B0-----:R2:W-:Y:S01]  /*0300*/  STG.E desc[UR4][R4.64], R9 ;  /* 0x0000000904007986 */ /* 0x0015e2000c101904 */
[----:B------:R-:W-:-:S13]  /*0310*/  ISETP.NE.AND P0, PT, R2, RZ, PT ;  /* 0x000000ff0200720c */ /* 0x000fda0003f05270 */
[----:B--2---:R-:W-:Y:S05]  /*0320*/  @P0 BRA `(.L_x_24) ;  /* 0xfffffffc00e80947 */ /* 0x004fea000383ffff */
.L_x_23:
[----:B------:R-:W-:Y:S05]  /*0330*/  BSYNC.RECONVERGENT B0 ;  /* 0x0000000000007941 */ /* 0x000fea0003800200 */
.L_x_22:
[----:B------:R-:W-:Y:S05]  /*0340*/  @!P1 EXIT ;  /* 0x000000000000994d */ /* 0x000fea0003800000 */
[----:B------:R-:W0:Y:S08]  /*0350*/  LDC R15, c[0x0][0x388] ;  /* 0x0000e200ff0f7b82 */ /* 0x000e300000000800 */
[----:B------:R-:W1:Y:S02]  /*0360*/  LDC.64 R10, c[0x0][0x380] ;  /* 0x0000e000ff0a7b82 */ /* 0x000e640000000a00 */
.L_x_25:
[----:B-12---:R-:W-:Y:S01]  /*0370*/  IMAD.WIDE R12, R3, 0x4, R10 ;  /* 0x00000004030c7825 */ /* 0x006fe200078e020a */
[----:B------:R-:W-:-:S04]  /*0380*/  LEA R3, R0, R3, 0x2 ;  /* 0x0000000300037211 */ /* 0x000fc800078e10ff */
[----:B0-----:R2:W-:Y:S01]  /*0390*/  STG.E desc[UR4][R12.64], R15 ;  /* 0x0000000f0c007986 */ /* 0x0015e2000c101904 */
[----:B------:R-:W-:Y:S01]  /*03a0*/  IMAD.WIDE R4, R0, 0x4, R12 ;  /* 0x0000000400047825 */ /* 0x000fe200078e020c */
[----:B------:R-:W-:-:S04]  /*03b0*/  ISETP.GE.AND P0, PT, R3, UR6, PT ;  /* 0x0000000603007c0c */ /* 0x000fc8000bf06270 */
[----:B------:R2:W-:Y:S01]  /*03c0*/  STG.E desc[UR4][R4.64], R15 ;  /* 0x0000000f04007986 */ /* 0x0005e2000c101904 */
[----:B------:R-:W-:-:S05]  /*03d0*/  IMAD.WIDE R6, R0, 0x4, R4 ;  /* 0x0000000400067825 */ /* 0x000fca00078e0204 */
[----:B------:R2:W-:Y:S01]  /*03e0*/  STG.E desc[UR4][R6.64], R15 ;  /* 0x0000000f06007986 */ /* 0x0005e2000c101904 */
[----:B------:R-:W-:-:S05]  /*03f0*/  IMAD.WIDE R8, R0, 0x4, R6 ;  /* 0x0000000400087825 */ /* 0x000fca00078e0206 */
[----:B------:R2:W-:Y:S01]  /*0400*/  STG.E desc[UR4][R8.64], R15 ;  /* 0x0000000f08007986 */ /* 0x0005e2000c101904 */
[----:B------:R-:W-:Y:S05]  /*0410*/  @!P0 BRA `(.L_x_25) ;  /* 0xfffffffc00d48947 */ /* 0x000fea000383ffff */
[----:B------:R-:W-:Y:S05]  /*0420*/  EXIT ;  /* 0x000000000000794d */ /* 0x000fea0003800000 */
.L_x_26:
        /* <DEDUP_REMOVED lines=13> */
.L_x_36:


//--------------------- .text._Z13arange_kernelIiEvPT_i --------------------------
	.section	.text._Z13arange_kernelIiEvPT_i,"ax",@progbits
	.align	128
        .global         _Z13arange_kernelIiEvPT_i
        .type           _Z13arange_kernelIiEvPT_i,@function
        .size           _Z13arange_kernelIiEvPT_i,(.L_x_37 - _Z13arange_kernelIiEvPT_i)
        .other          _Z13arange_kernelIiEvPT_i,@"STO_CUDA_ENTRY STV_DEFAULT"
_Z13arange_kernelIiEvPT_i:
.text._Z13arange_kernelIiEvPT_i:
        /* <DEDUP_REMOVED lines=26> */
[----:B------:R-:W-:-:S05]  /*01a0*/  IMAD.HI.U32 R9, R8, R7, RZ ;  /* 0x0000000708097227 */ /* 0x000fca00078e00ff */
[----:B------:R-:W-:-:S05]  /*01b0*/  IADD3 R2, PT, PT, -R9, RZ, RZ ;  /* 0x000000ff09027210 */ /* 0x000fca0007ffe1ff */
[----:B------:R-:W-:Y:S02]  /*01c0*/  IMAD R7, R0, R2, R7 ;  /* 0x0000000200077224 */ /* 0x000fe400078e0207 */
[----:B------:R-:W0:Y:S03]  /*01d0*/  LDC.64 R2, c[0x0][0x380] ;  /* 0x0000e000ff027b82 */ /* 0x000e260000000a00 */
[----:B------:R-:W-:-:S13]  /*01e0*/  ISETP.GE.U32.AND P0, PT, R7, R0, PT ;  /* 0x000000000700720c */ /* 0x000fda0003f06070 */
[----:B------:R-:W-:Y:S01]  /*01f0*/  @P0 IMAD.IADD R7, R7, 0x1, -R0 ;  /* 0x0000000107070824 */ /* 0x000fe200078e0a00 */
[----:B------:R-:W-:-:S04]  /*0200*/  @P0 IADD3 R9, PT, PT, R9, 0x1, RZ ;  /* 0x0000000109090810 */ /* 0x000fc80007ffe0ff */
[----:B------:R-:W-:-:S13]  /*0210*/  ISETP.GE.U32.AND P1, PT, R7, R0, PT ;  /* 0x000000000700720c */ /* 0x000fda0003f26070 */
[----:B------:R-:W-:Y:S01]  /*0220*/  @P1 VIADD R9, R9, 0x1 ;  /* 0x0000000109091836 */ /* 0x000fe20000000000 */
[----:B------:R-:W-:-:S04]  /*0230*/  @!P2 LOP3.LUT R9, RZ, R0, RZ, 0x33, !PT ;  /* 0x00000000ff09a212 */ /* 0x000fc800078e33ff */
[----:B------:R-:W-:-:S04]  /*0240*/  IADD3 R4, PT, PT, R6, R9, RZ ;  /* 0x0000000906047210 */ /* 0x000fc80007ffe0ff */
[C---:B------:R-:W-:Y:S02]  /*0250*/  LOP3.LUT R6, R4.reuse, 0x3, RZ, 0xc0, !PT ;  /* 0x0000000304067812 */ /* 0x040fe400078ec0ff */
[----:B------:R-:W-:Y:S02]  /*0260*/  ISETP.GE.U32.AND P1, PT, R4, 0x3, PT ;  /* 0x000000030400780c */ /* 0x000fe40003f26070 */
[----:B------:R-:W-:-:S13]  /*0270*/  ISETP.NE.AND P0, PT, R6, 0x3, PT ;  /* 0x000000030600780c */ /* 0x000fda0003f05270 */
[----:B01----:R-:W-:Y:S05]  /*0280*/  @!P0 BRA `(.L_x_28) ;  /* 0x0000000000288947 */ /* 0x003fea0003800000 */
[----:B------:R-:W0:Y:S01]  /*0290*/  LDC.64 R8, c[0x0][0x380] ;  /* 0x0000e000ff087b82 */ /* 0x000e220000000a00 */
[----:B------:R-:W-:-:S05]  /*02a0*/  VIADD R4, R4, 0x1 ;  /* 0x0000000104047836 */ /* 0x000fca0000000000 */
[----:B------:R-:W-:-:S04]  /*02b0*/  LOP3.LUT R4, R4, 0x3, RZ, 0xc0, !PT ;  /* 0x0000000304047812 */ /* 0x000fc800078ec0ff */
[----:B------:R-:W-:-:S07]  /*02c0*/  IADD3 R4, PT, PT, -R4, RZ, RZ ;  /* 0x000000ff04047210 */ /* 0x000fce0007ffe1ff */
.L_x_29:
[----:B------:R-:W-:Y:S02]  /*02d0*/  VIADD R4, R4, 0x1 ;  /* 0x0000000104047836 */ /* 0x000fe40000000000 */
[----:B0-----:R-:W-:-:S03]  /*02e0*/  IMAD.WIDE R6, R5, 0x4, R8 ;  /* 0x0000000405067825 */ /* 0x001fc600078e0208 */
[----:B------:R-:W-:Y:S02]  /*02f0*/  ISETP.NE.AND P0, PT, R4, RZ, PT ;  /* 0x000000ff0400720c */ /* 0x000fe40003f05270 */
[----:B------:R0:W-:Y:S02]  /*0300*/  STG.E desc[UR4][R6.64], R5 ;  /* 0x0000000506007986 */ /* 0x0001e4000c101904 */
[----:B0-----:R-:W-:-:S09]  /*0310*/  IADD3 R5, PT, PT, R0, R5, RZ ;  /* 0x0000000500057210 */ /* 0x001fd20007ffe0ff */
[----:B------:R-:W-:Y:S05]  /*0320*/  @P0 BRA `(.L_x_29) ;  /* 0xfffffffc00e80947 */ /* 0x000fea000383ffff */
.L_x_28:
[----:B------:R-:W-:Y:S05]  /*0330*/  BSYNC.RECONVERGENT B0 ;  /* 0x0000000000007941 */ /* 0x000fea0003800200 */
.L_x_27:
[----:B------:R-:W-:Y:S05]  /*0340*/  @!P1 EXIT ;  /* 0x000000000000994d */ /* 0x000fea0003800000 */
.L_x_30:
[----:B------:R-:W-:-:S04]  /*0350*/  IMAD.WIDE R12, R5, 0x4, R2 ;  /* 0x00000004050c7825 */ /* 0x000fc800078e0202 */
[C---:B------:R-:W-:Y:S01]  /*0360*/  IMAD.IADD R19, R0.reuse, 0x1, R5 ;  /* 0x0000000100137824 */ /* 0x040fe200078e0205 */
[----:B------:R0:W-:Y:S01]  /*0370*/  STG.E desc[UR4][R12.64], R5 ;  /* 0x000000050c007986 */ /* 0x0001e2000c101904 */
[----:B------:R-:W-:-:S03]  /*0380*/  IMAD.WIDE R6, R0, 0x4, R12 ;  /* 0x0000000400067825 */ /* 0x000fc600078e020c */
[C---:B------:R-:W-:Y:S02]  /*0390*/  IADD3 R15, PT, PT, R0.reuse, R19, RZ ;  /* 0x00000013000f7210 */ /* 0x040fe40007ffe0ff */
[----:B------:R1:W-:Y:S01]  /*03a0*/  STG.E desc[UR4][R6.64], R19 ;  /* 0x0000001306007986 */ /* 0x0003e2000c101904 */
[----:B------:R-:W-:-:S04]  /*03b0*/  IMAD.WIDE R8, R0, 0x4, R6 ;  /* 0x0000000400087825 */ /* 0x000fc800078e0206 */
[C---:B------:R-:W-:Y:S01]  /*03c0*/  IMAD.IADD R17, R0.reuse, 0x1, R15 ;  /* 0x0000000100117824 */ /* 0x040fe200078e020f */
[----:B------:R1:W-:Y:S01]  /*03d0*/  STG.E desc[UR4][R8.64], R15 ;  /* 0x0000000f08007986 */ /* 0x0003e2000c101904 */
[----:B------:R-:W-:-:S03]  /*03e0*/  IMAD.WIDE R10, R0, 0x4, R8 ;  /* 0x00000004000a7825 */ /* 0x000fc600078e0208 */
[----:B0-----:R-:W-:Y:S02]  /*03f0*/  IADD3 R5, PT, PT, R0, R17, RZ ;  /* 0x0000001100057210 */ /* 0x001fe40007ffe0ff */
[----:B------:R1:W-:Y:S02]  /*0400*/  STG.E desc[UR4][R10.64], R17 ;  /* 0x000000110a007986 */ /* 0x0003e4000c101904 */
[----:B------:R-:W-:-:S13]  /*0410*/  ISETP.GE.AND P0, PT, R5, UR6, PT ;  /* 0x0000000605007c0c */ /* 0x000fda000bf06270 */
[----:B-1----:R-:W-:Y:S05]  /*0420*/  @!P0 BRA `(.L_x_30) ;  /* 0xfffffffc00c88947 */ /* 0x002fea000383ffff */
[----:B------:R-:W-:Y:S05]  /*0430*/  EXIT ;  /* 0x000000000000794d */ /* 0x000fea0003800000 */
.L_x_31:
        /* <DEDUP_REMOVED lines=12> */
.L_x_37:


//--------------------- .nv.shared.reserved.0     --------------------------
	.section	.nv.shared.reserved.0,"aw",@nobits
	.weak		__nv_reservedSMEM_offset_0_alias
	.size		__nv_reservedSMEM_offset_0_alias, 0, 64
	.other		__nv_reservedSMEM_offset_0_alias,@"STO_CUDA_RESERVED_SHARED STV_DEFAULT"
__nv_reservedSMEM_offset_0_alias:
	.zero		0
	.zero		64


//--------------------- .nv.constant0._Z18test_atomic_kernelPii --------------------------
	.section	.nv.constant0._Z18test_atomic_kernelPii,"a",@progbits
	.sectionflags	@""
	.align	4
.nv.constant0._Z18test_atomic_kernelPii:
	.zero		908


//--------------------- .nv.constant0._Z18test_insert_kernelPlPiS_ii --------------------------
	.section	.nv.constant0._Z18test_insert_kernelPlPiS_ii,"a",@progbits
	.sectionflags	@""
	.align	4
.nv.constant0._Z18test_insert_kernelPlPiS_ii:
	.zero		928


//--------------------- .nv.constant0._Z20maximum_value_kernelIfEvPT_S0_i --------------------------
	.section	.nv.constant0._Z20maximum_value_kernelIfEvPT_S0_i,"a",@progbits
	.sectionflags	@""
	.align	4
.nv.constant0._Z20maximum_value_kernelIfEvPT_S0_i:
	.zero		912


//--------------------- .nv.constant0._Z11fill_kernelIfEvPT_S0_i --------------------------
	.section	.nv.constant0._Z11fill_kernelIfEvPT_S0_i,"a",@progbits
	.sectionflags	@""
	.align	4
.nv.constant0._Z11fill_kernelIfEvPT_S0_i:
	.zero		912


//--------------------- .nv.constant0._Z13arange_kernelIiEvPT_i --------------------------
	.section	.nv.constant0._Z13arange_kernelIiEvPT_i,"a",@progbits
	.sectionflags	@""
	.align	4
.nv.constant0._Z13arange_kernelIiEvPT_i:
	.zero		908


//--------------------- SYMBOLS --------------------------

	.type		.nv.reservedSmem.offset0,@object
	.size		.nv.reservedSmem.offset0,0x4
